//
// Generated by NVIDIA NVVM Compiler
//
// Compiler Build ID: CL-36424714
// Cuda compilation tools, release 13.0, V13.0.88
// Based on NVVM 20.0.0
//

.version 9.0
.target sm_100
.address_size 64

	// .globl	_Z14compute_forcesP4BodyPfS1_i
.extern .func  (.param .b32 func_retval0) vprintf
(
	.param .b64 vprintf_param_0,
	.param .b64 vprintf_param_1
)
;
.global .align 1 .b8 $str[57] = {91, 115, 116, 101, 112, 32, 37, 100, 93, 32, 120, 61, 37, 46, 50, 102, 32, 121, 61, 37, 46, 50, 102, 32, 118, 120, 61, 37, 46, 53, 102, 32, 118, 121, 61, 37, 46, 53, 102, 32, 97, 120, 61, 37, 46, 53, 101, 32, 97, 121, 61, 37, 46, 53, 101, 10};

.visible .entry _Z14compute_forcesP4BodyPfS1_i(
	.param .u64 .ptr .align 1 _Z14compute_forcesP4BodyPfS1_i_param_0,
	.param .u64 .ptr .align 1 _Z14compute_forcesP4BodyPfS1_i_param_1,
	.param .u64 .ptr .align 1 _Z14compute_forcesP4BodyPfS1_i_param_2,
	.param .u32 _Z14compute_forcesP4BodyPfS1_i_param_3
)
{
	.reg .pred 	%p<22>;
	.reg .b32 	%r<52>;
	.reg .b32 	%f<522>;
	.reg .b64 	%rd<36>;

	ld.param.u64 	%rd10, [_Z14compute_forcesP4BodyPfS1_i_param_0];
	ld.param.u64 	%rd8, [_Z14compute_forcesP4BodyPfS1_i_param_1];
	ld.param.u64 	%rd9, [_Z14compute_forcesP4BodyPfS1_i_param_2];
	ld.param.u32 	%r30, [_Z14compute_forcesP4BodyPfS1_i_param_3];
	cvta.to.global.u64 	%rd1, %rd10;
	mov.u32 	%r31, %ctaid.x;
	mov.u32 	%r32, %ntid.x;
	mov.u32 	%r33, %tid.x;
	mad.lo.s32 	%r1, %r31, %r32, %r33;
	setp.ge.s32 	%p1, %r1, %r30;
	@%p1 bra 	$L__BB0_30;
	mul.wide.s32 	%rd11, %r1, 20;
	add.s64 	%rd12, %rd1, %rd11;
	ld.global.f32 	%f1, [%rd12];
	ld.global.f32 	%f2, [%rd12+4];
	ld.global.f32 	%f3, [%rd12+16];
	setp.lt.s32 	%p2, %r1, 1;
	mov.f32 	%f500, 0f00000000;
	mov.b32 	%r49, 0;
	mov.f32 	%f501, %f500;
	@%p2 bra 	$L__BB0_13;
	mul.f32 	%f4, %f3, 0f2E92C4F8;
	min.s32 	%r36, %r1, %r30;
	max.s32 	%r49, %r36, 1;
	and.b32  	%r3, %r49, 7;
	setp.lt.s32 	%p3, %r36, 8;
	mov.f32 	%f501, 0f00000000;
	mov.b32 	%r43, 0;
	mov.f32 	%f500, %f501;
	@%p3 bra 	$L__BB0_5;
	and.b32  	%r43, %r49, 2147483640;
	neg.s32 	%r41, %r43;
	add.s64 	%rd34, %rd1, 80;
	mov.f32 	%f501, 0f00000000;
$L__BB0_4:
	.pragma "nounroll";
	ld.global.f32 	%f64, [%rd34+-80];
	sub.f32 	%f65, %f64, %f1;
	ld.global.f32 	%f66, [%rd34+-76];
	sub.f32 	%f67, %f66, %f2;
	mul.f32 	%f68, %f67, %f67;
	fma.rn.f32 	%f69, %f65, %f65, %f68;
	add.f32 	%f70, %f69, 0f5368D4A5;
	sqrt.rn.f32 	%f71, %f70;
	mul.f32 	%f72, %f71, %f70;
	ld.global.f32 	%f73, [%rd34+-64];
	mul.f32 	%f74, %f4, %f73;
	div.rn.f32 	%f75, %f74, %f72;
	fma.rn.f32 	%f76, %f65, %f75, %f500;
	fma.rn.f32 	%f77, %f67, %f75, %f501;
	ld.global.f32 	%f78, [%rd34+-60];
	sub.f32 	%f79, %f78, %f1;
	ld.global.f32 	%f80, [%rd34+-56];
	sub.f32 	%f81, %f80, %f2;
	mul.f32 	%f82, %f81, %f81;
	fma.rn.f32 	%f83, %f79, %f79, %f82;
	add.f32 	%f84, %f83, 0f5368D4A5;
	sqrt.rn.f32 	%f85, %f84;
	mul.f32 	%f86, %f85, %f84;
	ld.global.f32 	%f87, [%rd34+-44];
	mul.f32 	%f88, %f4, %f87;
	div.rn.f32 	%f89, %f88, %f86;
	fma.rn.f32 	%f90, %f79, %f89, %f76;
	fma.rn.f32 	%f91, %f81, %f89, %f77;
	ld.global.f32 	%f92, [%rd34+-40];
	sub.f32 	%f93, %f92, %f1;
	ld.global.f32 	%f94, [%rd34+-36];
	sub.f32 	%f95, %f94, %f2;
	mul.f32 	%f96, %f95, %f95;
	fma.rn.f32 	%f97, %f93, %f93, %f96;
	add.f32 	%f98, %f97, 0f5368D4A5;
	sqrt.rn.f32 	%f99, %f98;
	mul.f32 	%f100, %f99, %f98;
	ld.global.f32 	%f101, [%rd34+-24];
	mul.f32 	%f102, %f4, %f101;
	div.rn.f32 	%f103, %f102, %f100;
	fma.rn.f32 	%f104, %f93, %f103, %f90;
	fma.rn.f32 	%f105, %f95, %f103, %f91;
	ld.global.f32 	%f106, [%rd34+-20];
	sub.f32 	%f107, %f106, %f1;
	ld.global.f32 	%f108, [%rd34+-16];
	sub.f32 	%f109, %f108, %f2;
	mul.f32 	%f110, %f109, %f109;
	fma.rn.f32 	%f111, %f107, %f107, %f110;
	add.f32 	%f112, %f111, 0f5368D4A5;
	sqrt.rn.f32 	%f113, %f112;
	mul.f32 	%f114, %f113, %f112;
	ld.global.f32 	%f115, [%rd34+-4];
	mul.f32 	%f116, %f4, %f115;
	div.rn.f32 	%f117, %f116, %f114;
	fma.rn.f32 	%f118, %f107, %f117, %f104;
	fma.rn.f32 	%f119, %f109, %f117, %f105;
	ld.global.f32 	%f120, [%rd34];
	sub.f32 	%f121, %f120, %f1;
	ld.global.f32 	%f122, [%rd34+4];
	sub.f32 	%f123, %f122, %f2;
	mul.f32 	%f124, %f123, %f123;
	fma.rn.f32 	%f125, %f121, %f121, %f124;
	add.f32 	%f126, %f125, 0f5368D4A5;
	sqrt.rn.f32 	%f127, %f126;
	mul.f32 	%f128, %f127, %f126;
	ld.global.f32 	%f129, [%rd34+16];
	mul.f32 	%f130, %f4, %f129;
	div.rn.f32 	%f131, %f130, %f128;
	fma.rn.f32 	%f132, %f121, %f131, %f118;
	fma.rn.f32 	%f133, %f123, %f131, %f119;
	ld.global.f32 	%f134, [%rd34+20];
	sub.f32 	%f135, %f134, %f1;
	ld.global.f32 	%f136, [%rd34+24];
	sub.f32 	%f137, %f136, %f2;
	mul.f32 	%f138, %f137, %f137;
	fma.rn.f32 	%f139, %f135, %f135, %f138;
	add.f32 	%f140, %f139, 0f5368D4A5;
	sqrt.rn.f32 	%f141, %f140;
	mul.f32 	%f142, %f141, %f140;
	ld.global.f32 	%f143, [%rd34+36];
	mul.f32 	%f144, %f4, %f143;
	div.rn.f32 	%f145, %f144, %f142;
	fma.rn.f32 	%f146, %f135, %f145, %f132;
	fma.rn.f32 	%f147, %f137, %f145, %f133;
	ld.global.f32 	%f148, [%rd34+40];
	sub.f32 	%f149, %f148, %f1;
	ld.global.f32 	%f150, [%rd34+44];
	sub.f32 	%f151, %f150, %f2;
	mul.f32 	%f152, %f151, %f151;
	fma.rn.f32 	%f153, %f149, %f149, %f152;
	add.f32 	%f154, %f153, 0f5368D4A5;
	sqrt.rn.f32 	%f155, %f154;
	mul.f32 	%f156, %f155, %f154;
	ld.global.f32 	%f157, [%rd34+56];
	mul.f32 	%f158, %f4, %f157;
	div.rn.f32 	%f159, %f158, %f156;
	fma.rn.f32 	%f160, %f149, %f159, %f146;
	fma.rn.f32 	%f161, %f151, %f159, %f147;
	ld.global.f32 	%f162, [%rd34+60];
	sub.f32 	%f163, %f162, %f1;
	ld.global.f32 	%f164, [%rd34+64];
	sub.f32 	%f165, %f164, %f2;
	mul.f32 	%f166, %f165, %f165;
	fma.rn.f32 	%f167, %f163, %f163, %f166;
	add.f32 	%f168, %f167, 0f5368D4A5;
	sqrt.rn.f32 	%f169, %f168;
	mul.f32 	%f170, %f169, %f168;
	ld.global.f32 	%f171, [%rd34+76];
	mul.f32 	%f172, %f4, %f171;
	div.rn.f32 	%f173, %f172, %f170;
	fma.rn.f32 	%f500, %f163, %f173, %f160;
	fma.rn.f32 	%f501, %f165, %f173, %f161;
	add.s32 	%r41, %r41, 8;
	add.s64 	%rd34, %rd34, 160;
	setp.ne.s32 	%p4, %r41, 0;
	@%p4 bra 	$L__BB0_4;
$L__BB0_5:
	setp.eq.s32 	%p5, %r3, 0;
	@%p5 bra 	$L__BB0_13;
	and.b32  	%r9, %r49, 3;
	setp.lt.u32 	%p6, %r3, 4;
	@%p6 bra 	$L__BB0_8;
	mul.wide.u32 	%rd13, %r43, 20;
	add.s64 	%rd14, %rd1, %rd13;
	ld.global.f32 	%f175, [%rd14];
	sub.f32 	%f176, %f175, %f1;
	ld.global.f32 	%f177, [%rd14+4];
	sub.f32 	%f178, %f177, %f2;
	mul.f32 	%f179, %f178, %f178;
	fma.rn.f32 	%f180, %f176, %f176, %f179;
	add.f32 	%f181, %f180, 0f5368D4A5;
	sqrt.rn.f32 	%f182, %f181;
	mul.f32 	%f183, %f182, %f181;
	ld.global.f32 	%f184, [%rd14+16];
	mul.f32 	%f185, %f4, %f184;
	div.rn.f32 	%f186, %f185, %f183;
	fma.rn.f32 	%f187, %f176, %f186, %f500;
	fma.rn.f32 	%f188, %f178, %f186, %f501;
	ld.global.f32 	%f189, [%rd14+20];
	sub.f32 	%f190, %f189, %f1;
	ld.global.f32 	%f191, [%rd14+24];
	sub.f32 	%f192, %f191, %f2;
	mul.f32 	%f193, %f192, %f192;
	fma.rn.f32 	%f194, %f190, %f190, %f193;
	add.f32 	%f195, %f194, 0f5368D4A5;
	sqrt.rn.f32 	%f196, %f195;
	mul.f32 	%f197, %f196, %f195;
	ld.global.f32 	%f198, [%rd14+36];
	mul.f32 	%f199, %f4, %f198;
	div.rn.f32 	%f200, %f199, %f197;
	fma.rn.f32 	%f201, %f190, %f200, %f187;
	fma.rn.f32 	%f202, %f192, %f200, %f188;
	ld.global.f32 	%f203, [%rd14+40];
	sub.f32 	%f204, %f203, %f1;
	ld.global.f32 	%f205, [%rd14+44];
	sub.f32 	%f206, %f205, %f2;
	mul.f32 	%f207, %f206, %f206;
	fma.rn.f32 	%f208, %f204, %f204, %f207;
	add.f32 	%f209, %f208, 0f5368D4A5;
	sqrt.rn.f32 	%f210, %f209;
	mul.f32 	%f211, %f210, %f209;
	ld.global.f32 	%f212, [%rd14+56];
	mul.f32 	%f213, %f4, %f212;
	div.rn.f32 	%f214, %f213, %f211;
	fma.rn.f32 	%f215, %f204, %f214, %f201;
	fma.rn.f32 	%f216, %f206, %f214, %f202;
	ld.global.f32 	%f217, [%rd14+60];
	sub.f32 	%f218, %f217, %f1;
	ld.global.f32 	%f219, [%rd14+64];
	sub.f32 	%f220, %f219, %f2;
	mul.f32 	%f221, %f220, %f220;
	fma.rn.f32 	%f222, %f218, %f218, %f221;
	add.f32 	%f223, %f222, 0f5368D4A5;
	sqrt.rn.f32 	%f224, %f223;
	mul.f32 	%f225, %f224, %f223;
	ld.global.f32 	%f226, [%rd14+76];
	mul.f32 	%f227, %f4, %f226;
	div.rn.f32 	%f228, %f227, %f225;
	fma.rn.f32 	%f500, %f218, %f228, %f215;
	fma.rn.f32 	%f501, %f220, %f228, %f216;
	add.s32 	%r43, %r43, 4;
$L__BB0_8:
	setp.eq.s32 	%p7, %r9, 0;
	@%p7 bra 	$L__BB0_13;
	setp.eq.s32 	%p8, %r9, 1;
	@%p8 bra 	$L__BB0_11;
	mul.wide.u32 	%rd15, %r43, 20;
	add.s64 	%rd16, %rd1, %rd15;
	ld.global.f32 	%f230, [%rd16];
	sub.f32 	%f231, %f230, %f1;
	ld.global.f32 	%f232, [%rd16+4];
	sub.f32 	%f233, %f232, %f2;
	mul.f32 	%f234, %f233, %f233;
	fma.rn.f32 	%f235, %f231, %f231, %f234;
	add.f32 	%f236, %f235, 0f5368D4A5;
	sqrt.rn.f32 	%f237, %f236;
	mul.f32 	%f238, %f237, %f236;
	ld.global.f32 	%f239, [%rd16+16];
	mul.f32 	%f240, %f4, %f239;
	div.rn.f32 	%f241, %f240, %f238;
	fma.rn.f32 	%f242, %f231, %f241, %f500;
	fma.rn.f32 	%f243, %f233, %f241, %f501;
	ld.global.f32 	%f244, [%rd16+20];
	sub.f32 	%f245, %f244, %f1;
	ld.global.f32 	%f246, [%rd16+24];
	sub.f32 	%f247, %f246, %f2;
	mul.f32 	%f248, %f247, %f247;
	fma.rn.f32 	%f249, %f245, %f245, %f248;
	add.f32 	%f250, %f249, 0f5368D4A5;
	sqrt.rn.f32 	%f251, %f250;
	mul.f32 	%f252, %f251, %f250;
	ld.global.f32 	%f253, [%rd16+36];
	mul.f32 	%f254, %f4, %f253;
	div.rn.f32 	%f255, %f254, %f252;
	fma.rn.f32 	%f500, %f245, %f255, %f242;
	fma.rn.f32 	%f501, %f247, %f255, %f243;
	add.s32 	%r43, %r43, 2;
$L__BB0_11:
	and.b32  	%r37, %r49, 1;
	setp.eq.b32 	%p9, %r37, 1;
	not.pred 	%p10, %p9;
	@%p10 bra 	$L__BB0_13;
	mul.wide.u32 	%rd17, %r43, 20;
	add.s64 	%rd18, %rd1, %rd17;
	ld.global.f32 	%f256, [%rd18];
	sub.f32 	%f257, %f256, %f1;
	ld.global.f32 	%f258, [%rd18+4];
	sub.f32 	%f259, %f258, %f2;
	mul.f32 	%f260, %f259, %f259;
	fma.rn.f32 	%f261, %f257, %f257, %f260;
	add.f32 	%f262, %f261, 0f5368D4A5;
	sqrt.rn.f32 	%f263, %f262;
	mul.f32 	%f264, %f263, %f262;
	ld.global.f32 	%f265, [%rd18+16];
	mul.f32 	%f266, %f4, %f265;
	div.rn.f32 	%f267, %f266, %f264;
	fma.rn.f32 	%f500, %f257, %f267, %f500;
	fma.rn.f32 	%f501, %f259, %f267, %f501;
$L__BB0_13:
	setp.ge.s32 	%p11, %r49, %r30;
	@%p11 bra 	$L__BB0_17;
	setp.eq.s32 	%p12, %r1, %r49;
	@%p12 bra 	$L__BB0_16;
	mul.wide.u32 	%rd19, %r49, 20;
	add.s64 	%rd20, %rd1, %rd19;
	ld.global.f32 	%f268, [%rd20];
	sub.f32 	%f269, %f268, %f1;
	ld.global.f32 	%f270, [%rd20+4];
	sub.f32 	%f271, %f270, %f2;
	mul.f32 	%f272, %f271, %f271;
	fma.rn.f32 	%f273, %f269, %f269, %f272;
	add.f32 	%f274, %f273, 0f5368D4A5;
	sqrt.rn.f32 	%f275, %f274;
	mul.f32 	%f276, %f275, %f274;
	mul.f32 	%f277, %f3, 0f2E92C4F8;
	ld.global.f32 	%f278, [%rd20+16];
	mul.f32 	%f279, %f277, %f278;
	div.rn.f32 	%f280, %f279, %f276;
	fma.rn.f32 	%f500, %f269, %f280, %f500;
	fma.rn.f32 	%f501, %f271, %f280, %f501;
$L__BB0_16:
	add.s32 	%r49, %r49, 1;
$L__BB0_17:
	setp.ge.s32 	%p13, %r49, %r30;
	@%p13 bra 	$L__BB0_29;
	mul.f32 	%f35, %f3, 0f2E92C4F8;
	sub.s32 	%r17, %r30, %r49;
	and.b32  	%r18, %r17, 7;
	sub.s32 	%r38, %r49, %r30;
	setp.gt.u32 	%p14, %r38, -8;
	@%p14 bra 	$L__BB0_21;
	and.b32  	%r39, %r17, -8;
	neg.s32 	%r47, %r39;
	mul.wide.u32 	%rd21, %r49, 20;
	add.s64 	%rd22, %rd21, %rd1;
	add.s64 	%rd35, %rd22, 80;
$L__BB0_20:
	.pragma "nounroll";
	ld.global.f32 	%f282, [%rd35+-80];
	sub.f32 	%f283, %f282, %f1;
	ld.global.f32 	%f284, [%rd35+-76];
	sub.f32 	%f285, %f284, %f2;
	mul.f32 	%f286, %f285, %f285;
	fma.rn.f32 	%f287, %f283, %f283, %f286;
	add.f32 	%f288, %f287, 0f5368D4A5;
	sqrt.rn.f32 	%f289, %f288;
	mul.f32 	%f290, %f289, %f288;
	ld.global.f32 	%f291, [%rd35+-64];
	mul.f32 	%f292, %f35, %f291;
	div.rn.f32 	%f293, %f292, %f290;
	fma.rn.f32 	%f294, %f283, %f293, %f500;
	fma.rn.f32 	%f295, %f285, %f293, %f501;
	ld.global.f32 	%f296, [%rd35+-60];
	sub.f32 	%f297, %f296, %f1;
	ld.global.f32 	%f298, [%rd35+-56];
	sub.f32 	%f299, %f298, %f2;
	mul.f32 	%f300, %f299, %f299;
	fma.rn.f32 	%f301, %f297, %f297, %f300;
	add.f32 	%f302, %f301, 0f5368D4A5;
	sqrt.rn.f32 	%f303, %f302;
	mul.f32 	%f304, %f303, %f302;
	ld.global.f32 	%f305, [%rd35+-44];
	mul.f32 	%f306, %f35, %f305;
	div.rn.f32 	%f307, %f306, %f304;
	fma.rn.f32 	%f308, %f297, %f307, %f294;
	fma.rn.f32 	%f309, %f299, %f307, %f295;
	ld.global.f32 	%f310, [%rd35+-40];
	sub.f32 	%f311, %f310, %f1;
	ld.global.f32 	%f312, [%rd35+-36];
	sub.f32 	%f313, %f312, %f2;
	mul.f32 	%f314, %f313, %f313;
	fma.rn.f32 	%f315, %f311, %f311, %f314;
	add.f32 	%f316, %f315, 0f5368D4A5;
	sqrt.rn.f32 	%f317, %f316;
	mul.f32 	%f318, %f317, %f316;
	ld.global.f32 	%f319, [%rd35+-24];
	mul.f32 	%f320, %f35, %f319;
	div.rn.f32 	%f321, %f320, %f318;
	fma.rn.f32 	%f322, %f311, %f321, %f308;
	fma.rn.f32 	%f323, %f313, %f321, %f309;
	ld.global.f32 	%f324, [%rd35+-20];
	sub.f32 	%f325, %f324, %f1;
	ld.global.f32 	%f326, [%rd35+-16];
	sub.f32 	%f327, %f326, %f2;
	mul.f32 	%f328, %f327, %f327;
	fma.rn.f32 	%f329, %f325, %f325, %f328;
	add.f32 	%f330, %f329, 0f5368D4A5;
	sqrt.rn.f32 	%f331, %f330;
	mul.f32 	%f332, %f331, %f330;
	ld.global.f32 	%f333, [%rd35+-4];
	mul.f32 	%f334, %f35, %f333;
	div.rn.f32 	%f335, %f334, %f332;
	fma.rn.f32 	%f336, %f325, %f335, %f322;
	fma.rn.f32 	%f337, %f327, %f335, %f323;
	ld.global.f32 	%f338, [%rd35];
	sub.f32 	%f339, %f338, %f1;
	ld.global.f32 	%f340, [%rd35+4];
	sub.f32 	%f341, %f340, %f2;
	mul.f32 	%f342, %f341, %f341;
	fma.rn.f32 	%f343, %f339, %f339, %f342;
	add.f32 	%f344, %f343, 0f5368D4A5;
	sqrt.rn.f32 	%f345, %f344;
	mul.f32 	%f346, %f345, %f344;
	ld.global.f32 	%f347, [%rd35+16];
	mul.f32 	%f348, %f35, %f347;
	div.rn.f32 	%f349, %f348, %f346;
	fma.rn.f32 	%f350, %f339, %f349, %f336;
	fma.rn.f32 	%f351, %f341, %f349, %f337;
	ld.global.f32 	%f352, [%rd35+20];
	sub.f32 	%f353, %f352, %f1;
	ld.global.f32 	%f354, [%rd35+24];
	sub.f32 	%f355, %f354, %f2;
	mul.f32 	%f356, %f355, %f355;
	fma.rn.f32 	%f357, %f353, %f353, %f356;
	add.f32 	%f358, %f357, 0f5368D4A5;
	sqrt.rn.f32 	%f359, %f358;
	mul.f32 	%f360, %f359, %f358;
	ld.global.f32 	%f361, [%rd35+36];
	mul.f32 	%f362, %f35, %f361;
	div.rn.f32 	%f363, %f362, %f360;
	fma.rn.f32 	%f364, %f353, %f363, %f350;
	fma.rn.f32 	%f365, %f355, %f363, %f351;
	ld.global.f32 	%f366, [%rd35+40];
	sub.f32 	%f367, %f366, %f1;
	ld.global.f32 	%f368, [%rd35+44];
	sub.f32 	%f369, %f368, %f2;
	mul.f32 	%f370, %f369, %f369;
	fma.rn.f32 	%f371, %f367, %f367, %f370;
	add.f32 	%f372, %f371, 0f5368D4A5;
	sqrt.rn.f32 	%f373, %f372;
	mul.f32 	%f374, %f373, %f372;
	ld.global.f32 	%f375, [%rd35+56];
	mul.f32 	%f376, %f35, %f375;
	div.rn.f32 	%f377, %f376, %f374;
	fma.rn.f32 	%f378, %f367, %f377, %f364;
	fma.rn.f32 	%f379, %f369, %f377, %f365;
	ld.global.f32 	%f380, [%rd35+60];
	sub.f32 	%f381, %f380, %f1;
	ld.global.f32 	%f382, [%rd35+64];
	sub.f32 	%f383, %f382, %f2;
	mul.f32 	%f384, %f383, %f383;
	fma.rn.f32 	%f385, %f381, %f381, %f384;
	add.f32 	%f386, %f385, 0f5368D4A5;
	sqrt.rn.f32 	%f387, %f386;
	mul.f32 	%f388, %f387, %f386;
	ld.global.f32 	%f389, [%rd35+76];
	mul.f32 	%f390, %f35, %f389;
	div.rn.f32 	%f391, %f390, %f388;
	fma.rn.f32 	%f500, %f381, %f391, %f378;
	fma.rn.f32 	%f501, %f383, %f391, %f379;
	add.s32 	%r49, %r49, 8;
	add.s32 	%r47, %r47, 8;
	add.s64 	%rd35, %rd35, 160;
	setp.ne.s32 	%p15, %r47, 0;
	@%p15 bra 	$L__BB0_20;
$L__BB0_21:
	setp.eq.s32 	%p16, %r18, 0;
	@%p16 bra 	$L__BB0_29;
	and.b32  	%r25, %r17, 3;
	setp.lt.u32 	%p17, %r18, 4;
	@%p17 bra 	$L__BB0_24;
	mul.wide.u32 	%rd23, %r49, 20;
	add.s64 	%rd24, %rd1, %rd23;
	ld.global.f32 	%f393, [%rd24];
	sub.f32 	%f394, %f393, %f1;
	ld.global.f32 	%f395, [%rd24+4];
	sub.f32 	%f396, %f395, %f2;
	mul.f32 	%f397, %f396, %f396;
	fma.rn.f32 	%f398, %f394, %f394, %f397;
	add.f32 	%f399, %f398, 0f5368D4A5;
	sqrt.rn.f32 	%f400, %f399;
	mul.f32 	%f401, %f400, %f399;
	ld.global.f32 	%f402, [%rd24+16];
	mul.f32 	%f403, %f35, %f402;
	div.rn.f32 	%f404, %f403, %f401;
	fma.rn.f32 	%f405, %f394, %f404, %f500;
	fma.rn.f32 	%f406, %f396, %f404, %f501;
	ld.global.f32 	%f407, [%rd24+20];
	sub.f32 	%f408, %f407, %f1;
	ld.global.f32 	%f409, [%rd24+24];
	sub.f32 	%f410, %f409, %f2;
	mul.f32 	%f411, %f410, %f410;
	fma.rn.f32 	%f412, %f408, %f408, %f411;
	add.f32 	%f413, %f412, 0f5368D4A5;
	sqrt.rn.f32 	%f414, %f413;
	mul.f32 	%f415, %f414, %f413;
	ld.global.f32 	%f416, [%rd24+36];
	mul.f32 	%f417, %f35, %f416;
	div.rn.f32 	%f418, %f417, %f415;
	fma.rn.f32 	%f419, %f408, %f418, %f405;
	fma.rn.f32 	%f420, %f410, %f418, %f406;
	ld.global.f32 	%f421, [%rd24+40];
	sub.f32 	%f422, %f421, %f1;
	ld.global.f32 	%f423, [%rd24+44];
	sub.f32 	%f424, %f423, %f2;
	mul.f32 	%f425, %f424, %f424;
	fma.rn.f32 	%f426, %f422, %f422, %f425;
	add.f32 	%f427, %f426, 0f5368D4A5;
	sqrt.rn.f32 	%f428, %f427;
	mul.f32 	%f429, %f428, %f427;
	ld.global.f32 	%f430, [%rd24+56];
	mul.f32 	%f431, %f35, %f430;
	div.rn.f32 	%f432, %f431, %f429;
	fma.rn.f32 	%f433, %f422, %f432, %f419;
	fma.rn.f32 	%f434, %f424, %f432, %f420;
	ld.global.f32 	%f435, [%rd24+60];
	sub.f32 	%f436, %f435, %f1;
	ld.global.f32 	%f437, [%rd24+64];
	sub.f32 	%f438, %f437, %f2;
	mul.f32 	%f439, %f438, %f438;
	fma.rn.f32 	%f440, %f436, %f436, %f439;
	add.f32 	%f441, %f440, 0f5368D4A5;
	sqrt.rn.f32 	%f442, %f441;
	mul.f32 	%f443, %f442, %f441;
	ld.global.f32 	%f444, [%rd24+76];
	mul.f32 	%f445, %f35, %f444;
	div.rn.f32 	%f446, %f445, %f443;
	fma.rn.f32 	%f500, %f436, %f446, %f433;
	fma.rn.f32 	%f501, %f438, %f446, %f434;
	add.s32 	%r49, %r49, 4;
$L__BB0_24:
	setp.eq.s32 	%p18, %r25, 0;
	@%p18 bra 	$L__BB0_29;
	setp.eq.s32 	%p19, %r25, 1;
	@%p19 bra 	$L__BB0_27;
	mul.wide.u32 	%rd25, %r49, 20;
	add.s64 	%rd26, %rd1, %rd25;
	ld.global.f32 	%f448, [%rd26];
	sub.f32 	%f449, %f448, %f1;
	ld.global.f32 	%f450, [%rd26+4];
	sub.f32 	%f451, %f450, %f2;
	mul.f32 	%f452, %f451, %f451;
	fma.rn.f32 	%f453, %f449, %f449, %f452;
	add.f32 	%f454, %f453, 0f5368D4A5;
	sqrt.rn.f32 	%f455, %f454;
	mul.f32 	%f456, %f455, %f454;
	ld.global.f32 	%f457, [%rd26+16];
	mul.f32 	%f458, %f35, %f457;
	div.rn.f32 	%f459, %f458, %f456;
	fma.rn.f32 	%f460, %f449, %f459, %f500;
	fma.rn.f32 	%f461, %f451, %f459, %f501;
	ld.global.f32 	%f462, [%rd26+20];
	sub.f32 	%f463, %f462, %f1;
	ld.global.f32 	%f464, [%rd26+24];
	sub.f32 	%f465, %f464, %f2;
	mul.f32 	%f466, %f465, %f465;
	fma.rn.f32 	%f467, %f463, %f463, %f466;
	add.f32 	%f468, %f467, 0f5368D4A5;
	sqrt.rn.f32 	%f469, %f468;
	mul.f32 	%f470, %f469, %f468;
	ld.global.f32 	%f471, [%rd26+36];
	mul.f32 	%f472, %f35, %f471;
	div.rn.f32 	%f473, %f472, %f470;
	fma.rn.f32 	%f500, %f463, %f473, %f460;
	fma.rn.f32 	%f501, %f465, %f473, %f461;
	add.s32 	%r49, %r49, 2;
$L__BB0_27:
	and.b32  	%r40, %r17, 1;
	setp.eq.b32 	%p20, %r40, 1;
	not.pred 	%p21, %p20;
	@%p21 bra 	$L__BB0_29;
	mul.wide.u32 	%rd27, %r49, 20;
	add.s64 	%rd28, %rd1, %rd27;
	ld.global.f32 	%f474, [%rd28];
	sub.f32 	%f475, %f474, %f1;
	ld.global.f32 	%f476, [%rd28+4];
	sub.f32 	%f477, %f476, %f2;
	mul.f32 	%f478, %f477, %f477;
	fma.rn.f32 	%f479, %f475, %f475, %f478;
	add.f32 	%f480, %f479, 0f5368D4A5;
	sqrt.rn.f32 	%f481, %f480;
	mul.f32 	%f482, %f481, %f480;
	ld.global.f32 	%f483, [%rd28+16];
	mul.f32 	%f484, %f35, %f483;
	div.rn.f32 	%f485, %f484, %f482;
	fma.rn.f32 	%f500, %f475, %f485, %f500;
	fma.rn.f32 	%f501, %f477, %f485, %f501;
$L__BB0_29:
	cvta.to.global.u64 	%rd29, %rd8;
	mul.wide.s32 	%rd30, %r1, 4;
	add.s64 	%rd31, %rd29, %rd30;
	st.global.f32 	[%rd31], %f500;
	cvta.to.global.u64 	%rd32, %rd9;
	add.s64 	%rd33, %rd32, %rd30;
	st.global.f32 	[%rd33], %f501;
$L__BB0_30:
	ret;

}
	// .globl	_Z13update_bodiesP4BodyPfS1_ifi
.visible .entry _Z13update_bodiesP4BodyPfS1_ifi(
	.param .u64 .ptr .align 1 _Z13update_bodiesP4BodyPfS1_ifi_param_0,
	.param .u64 .ptr .align 1 _Z13update_bodiesP4BodyPfS1_ifi_param_1,
	.param .u64 .ptr .align 1 _Z13update_bodiesP4BodyPfS1_ifi_param_2,
	.param .u32 _Z13update_bodiesP4BodyPfS1_ifi_param_3,
	.param .f32 _Z13update_bodiesP4BodyPfS1_ifi_param_4,
	.param .u32 _Z13update_bodiesP4BodyPfS1_ifi_param_5
)
{
	.local .align 8 .b8 	__local_depot1[56];
	.reg .b64 	%SP;
	.reg .b64 	%SPL;
	.reg .pred 	%p<3>;
	.reg .b32 	%r<16>;
	.reg .b32 	%f<15>;
	.reg .b64 	%rd<16>;
	.reg .b64 	%fd<7>;

	mov.u64 	%SPL, __local_depot1;
	cvta.local.u64 	%SP, %SPL;
	ld.param.u64 	%rd1, [_Z13update_bodiesP4BodyPfS1_ifi_param_0];
	ld.param.u64 	%rd2, [_Z13update_bodiesP4BodyPfS1_ifi_param_1];
	ld.param.u64 	%rd3, [_Z13update_bodiesP4BodyPfS1_ifi_param_2];
	ld.param.u32 	%r3, [_Z13update_bodiesP4BodyPfS1_ifi_param_3];
	ld.param.f32 	%f7, [_Z13update_bodiesP4BodyPfS1_ifi_param_4];
	ld.param.u32 	%r2, [_Z13update_bodiesP4BodyPfS1_ifi_param_5];
	mov.u32 	%r4, %ctaid.x;
	mov.u32 	%r5, %ntid.x;
	mov.u32 	%r6, %tid.x;
	mad.lo.s32 	%r1, %r4, %r5, %r6;
	setp.ge.s32 	%p1, %r1, %r3;
	@%p1 bra 	$L__BB1_3;
	cvta.to.global.u64 	%rd4, %rd1;
	cvta.to.global.u64 	%rd5, %rd2;
	cvta.to.global.u64 	%rd6, %rd3;
	mul.wide.s32 	%rd7, %r1, 4;
	add.s64 	%rd8, %rd5, %rd7;
	ld.global.f32 	%f8, [%rd8];
	mul.wide.s32 	%rd9, %r1, 20;
	add.s64 	%rd10, %rd4, %rd9;
	ld.global.f32 	%f9, [%rd10+16];
	div.rn.f32 	%f1, %f8, %f9;
	add.s64 	%rd11, %rd6, %rd7;
	ld.global.f32 	%f10, [%rd11];
	div.rn.f32 	%f2, %f10, %f9;
	ld.global.f32 	%f11, [%rd10+8];
	fma.rn.f32 	%f3, %f7, %f1, %f11;
	st.global.f32 	[%rd10+8], %f3;
	ld.global.f32 	%f12, [%rd10+12];
	fma.rn.f32 	%f4, %f7, %f2, %f12;
	st.global.f32 	[%rd10+12], %f4;
	ld.global.f32 	%f13, [%rd10];
	fma.rn.f32 	%f5, %f7, %f3, %f13;
	st.global.f32 	[%rd10], %f5;
	ld.global.f32 	%f14, [%rd10+4];
	fma.rn.f32 	%f6, %f7, %f4, %f14;
	st.global.f32 	[%rd10+4], %f6;
	mul.hi.s32 	%r7, %r2, 1374389535;
	shr.u32 	%r8, %r7, 31;
	shr.s32 	%r9, %r7, 4;
	add.s32 	%r10, %r9, %r8;
	mul.lo.s32 	%r11, %r10, 50;
	sub.s32 	%r12, %r2, %r11;
	or.b32  	%r13, %r12, %r1;
	setp.ne.s32 	%p2, %r13, 0;
	@%p2 bra 	$L__BB1_3;
	add.u64 	%rd12, %SP, 0;
	add.u64 	%rd13, %SPL, 0;
	cvt.f64.f32 	%fd1, %f5;
	cvt.f64.f32 	%fd2, %f6;
	cvt.f64.f32 	%fd3, %f3;
	cvt.f64.f32 	%fd4, %f4;
	cvt.f64.f32 	%fd5, %f1;
	cvt.f64.f32 	%fd6, %f2;
	st.local.u32 	[%rd13], %r2;
	st.local.f64 	[%rd13+8], %fd1;
	st.local.f64 	[%rd13+16], %fd2;
	st.local.f64 	[%rd13+24], %fd3;
	st.local.f64 	[%rd13+32], %fd4;
	st.local.f64 	[%rd13+40], %fd5;
	st.local.f64 	[%rd13+48], %fd6;
	mov.u64 	%rd14, $str;
	cvta.global.u64 	%rd15, %rd14;
	{ // callseq 0, 0
	.param .b64 param0;
	st.param.b64 	[param0], %rd15;
	.param .b64 param1;
	st.param.b64 	[param1], %rd12;
	.param .b32 retval0;
	call.uni (retval0), 
	vprintf, 
	(
	param0, 
	param1
	);
	ld.param.b32 	%r14, [retval0];
	} // callseq 0
$L__BB1_3:
	ret;

}


// ===== COMPILED SASS (sm_100) =====

	.target	sm_100

	.elftype	@"ET_EXEC"


//--------------------- .note.nv.tkinfo           --------------------------
	.section	.note.nv.tkinfo,"",@"SHT_NOTE"
	.sectionflags	@"SHF_NOTE_NV_TKINFO"
	.tkinfo
        /*0018*/ 	.word	0x00000002
        /*0030*/ 	.string	""
        /*0030*/ 	.string	"ptxas"
        /*0030*/ 	.string	"Cuda compilation tools, release 13.0, V13.0.88"
        /*0030*/ 	.string	"Build cuda_13.0.r13.0/compiler.36424714_0"
        /*0030*/ 	.string	"-arch sm_100 -m 64 "



//--------------------- .note.nv.cuinfo           --------------------------
	.section	.note.nv.cuinfo,"",@"SHT_NOTE"
	.sectionflags	@"SHF_NOTE_NV_CUINFO"
        /*0018*/ 	.short	0x0002
        /*001a*/ 	.short	0x0064
        /*001c*/ 	.short	0x0082
	.zero		2


//--------------------- .nv.info                  --------------------------
	.section	.nv.info,"",@"SHT_CUDA_INFO"
	.align	4


	//----- nvinfo : EIATTR_REGCOUNT
	.align		4
        /*0000*/ 	.byte	0x04, 0x2f
        /*0002*/ 	.short	(.L_2 - .L_1)
	.align		4
.L_1:
        /*0004*/ 	.word	index@(_Z14compute_forcesP4BodyPfS1_i)
        /*0008*/ 	.word	0x00000020


	//----- nvinfo : EIATTR_FRAME_SIZE
	.align		4
.L_2:
        /*000c*/ 	.byte	0x04, 0x11
        /*000e*/ 	.short	(.L_4 - .L_3)
	.align		4
.L_3:
        /*0010*/ 	.word	index@($__internal_2_$__cuda_sm3x_div_rn_noftz_f32_slowpath)
        /*0014*/ 	.word	0x00000000


	//----- nvinfo : EIATTR_FRAME_SIZE
	.align		4
.L_4:
        /*0018*/ 	.byte	0x04, 0x11
        /*001a*/ 	.short	(.L_6 - .L_5)
	.align		4
.L_5:
        /*001c*/ 	.word	index@($__internal_1_$__cuda_sm20_sqrt_rn_f32_slowpath)
        /*0020*/ 	.word	0x00000000


	//----- nvinfo : EIATTR_FRAME_SIZE
	.align		4
.L_6:
        /*0024*/ 	.byte	0x04, 0x11
        /*0026*/ 	.short	(.L_8 - .L_7)
	.align		4
.L_7:
        /*0028*/ 	.word	index@(_Z14compute_forcesP4BodyPfS1_i)
        /*002c*/ 	.word	0x00000000


	//----- nvinfo : EIATTR_REGCOUNT
	.align		4
.L_8:
        /*0030*/ 	.byte	0x04, 0x2f
        /*0032*/ 	.short	(.L_10 - .L_9)
	.align		4
.L_9:
        /*0034*/ 	.word	index@(_Z13update_bodiesP4BodyPfS1_ifi)
        /*0038*/ 	.word	0x00000018


	//----- nvinfo : EIATTR_FRAME_SIZE
	.align		4
.L_10:
        /*003c*/ 	.byte	0x04, 0x11
        /*003e*/ 	.short	(.L_12 - .L_11)
	.align		4
.L_11:
        /*0040*/ 	.word	index@($__internal_0_$__cuda_sm3x_div_rn_noftz_f32_slowpath)
        /*0044*/ 	.word	0x00000038


	//----- nvinfo : EIATTR_FRAME_SIZE
	.align		4
.L_12:
        /*0048*/ 	.byte	0x04, 0x11
        /*004a*/ 	.short	(.L_14 - .L_13)
	.align		4
.L_13:
        /*004c*/ 	.word	index@(_Z13update_bodiesP4BodyPfS1_ifi)
        /*0050*/ 	.word	0x00000038


	//----- nvinfo : EIATTR_MIN_STACK_SIZE
	.align		4
.L_14:
        /*0054*/ 	.byte	0x04, 0x12
        /*0056*/ 	.short	(.L_16 - .L_15)
	.align		4
.L_15:
        /*0058*/ 	.word	index@(_Z13update_bodiesP4BodyPfS1_ifi)
        /*005c*/ 	.word	0x00000038


	//----- nvinfo : EIATTR_MIN_STACK_SIZE
	.align		4
.L_16:
        /*0060*/ 	.byte	0x04, 0x12
        /*0062*/ 	.short	(.L_18 - .L_17)
	.align		4
.L_17:
        /*0064*/ 	.word	index@(_Z14compute_forcesP4BodyPfS1_i)
        /*0068*/ 	.word	0x00000000
.L_18:


//--------------------- .nv.compat                --------------------------
	.section	.nv.compat,"",@"SHT_CUDA_COMPAT_INFO"
	.align	4
        /*0000*/ 	.byte	0x02, 0x09, 0x00, 0x00, 0x02, 0x02, 0x01, 0x00, 0x02, 0x05, 0x05, 0x00, 0x03, 0x07, 0x01, 0x01
        /*0010*/ 	.byte	0x02, 0x03, 0x00, 0x00, 0x02, 0x06, 0x01, 0x00, 0x04, 0x0b, 0x08, 0x00, 0x01, 0x00, 0x00, 0x00
        /*0020*/ 	.byte	0x00, 0x00, 0x00, 0x00


//--------------------- .nv.info._Z13update_bodiesP4BodyPfS1_ifi --------------------------
	.section	.nv.info._Z13update_bodiesP4BodyPfS1_ifi,"",@"SHT_CUDA_INFO"
	.sectionflags	@""
	.align	4


	//----- nvinfo : EIATTR_CUDA_API_VERSION
	.align		4
        /*0000*/ 	.byte	0x04, 0x37
        /*0002*/ 	.short	(.L_20 - .L_19)
.L_19:
        /*0004*/ 	.word	0x00000082


	//----- nvinfo : EIATTR_KPARAM_INFO
	.align		4
.L_20:
        /*0008*/ 	.byte	0x04, 0x17
        /*000a*/ 	.short	(.L_22 - .L_21)
.L_21:
        /*000c*/ 	.word	0x00000000
        /*0010*/ 	.short	0x0005
        /*0012*/ 	.short	0x0020
        /*0014*/ 	.byte	0x00, 0xf0, 0x11, 0x00


	//----- nvinfo : EIATTR_KPARAM_INFO
	.align		4
.L_22:
        /*0018*/ 	.byte	0x04, 0x17
        /*001a*/ 	.short	(.L_24 - .L_23)
.L_23:
        /*001c*/ 	.word	0x00000000
        /*0020*/ 	.short	0x0004
        /*0022*/ 	.short	0x001c
        /*0024*/ 	.byte	0x00, 0xf0, 0x11, 0x00


	//----- nvinfo : EIATTR_KPARAM_INFO
	.align		4
.L_24:
        /*0028*/ 	.byte	0x04, 0x17
        /*002a*/ 	.short	(.L_26 - .L_25)
.L_25:
        /*002c*/ 	.word	0x00000000
        /*0030*/ 	.short	0x0003
        /*0032*/ 	.short	0x0018
        /*0034*/ 	.byte	0x00, 0xf0, 0x11, 0x00


	//----- nvinfo : EIATTR_KPARAM_INFO
	.align		4
.L_26:
        /*0038*/ 	.byte	0x04, 0x17
        /*003a*/ 	.short	(.L_28 - .L_27)
.L_27:
        /*003c*/ 	.word	0x00000000
        /*0040*/ 	.short	0x0002
        /*0042*/ 	.short	0x0010
        /*0044*/ 	.byte	0x00, 0xf5, 0x21, 0x00


	//----- nvinfo : EIATTR_KPARAM_INFO
	.align		4
.L_28:
        /*0048*/ 	.byte	0x04, 0x17
        /*004a*/ 	.short	(.L_30 - .L_29)
.L_29:
        /*004c*/ 	.word	0x00000000
        /*0050*/ 	.short	0x0001
        /*0052*/ 	.short	0x0008
        /*0054*/ 	.byte	0x00, 0xf5, 0x21, 0x00


	//----- nvinfo : EIATTR_KPARAM_INFO
	.align		4
.L_30:
        /*0058*/ 	.byte	0x04, 0x17
        /*005a*/ 	.short	(.L_32 - .L_31)
.L_31:
        /*005c*/ 	.word	0x00000000
        /*0060*/ 	.short	0x0000
        /*0062*/ 	.short	0x0000
        /*0064*/ 	.byte	0x00, 0xf5, 0x21, 0x00


	//----- nvinfo : EIATTR_SPARSE_MMA_MASK
	.align		4
.L_32:
        /*0068*/ 	.byte	0x03, 0x50
        /*006a*/ 	.short	0x0000


	//----- nvinfo : EIATTR_MAXREG_COUNT
	.align		4
        /*006c*/ 	.byte	0x03, 0x1b
        /*006e*/ 	.short	0x00ff


	//----- nvinfo : EIATTR_EXTERNS
	.align		4
        /*0070*/ 	.byte	0x04, 0x0f
        /*0072*/ 	.short	(.L_34 - .L_33)


	//   ....[0]....
	.align		4
.L_33:
        /*0074*/ 	.word	index@(vprintf)


	//----- nvinfo : EIATTR_MERCURY_ISA_VERSION
	.align		4
.L_34:
        /*0078*/ 	.byte	0x03, 0x5f
        /*007a*/ 	.short	0x0101


	//----- nvinfo : EIATTR_VRC_CTA_INIT_COUNT
	.align		4
        /*007c*/ 	.byte	0x02, 0x4a
	.zero		1
	.zero		1


	//----- nvinfo : EIATTR_SYSCALL_OFFSETS
	.align		4
        /*0080*/ 	.byte	0x04, 0x46
        /*0082*/ 	.short	(.L_36 - .L_35)


	//   ....[0]....
.L_35:
        /*0084*/ 	.word	0x00000590


	//----- nvinfo : EIATTR_EXIT_INSTR_OFFSETS
	.align		4
.L_36:
        /*0088*/ 	.byte	0x04, 0x1c
        /*008a*/ 	.short	(.L_38 - .L_37)


	//   ....[0]....
.L_37:
        /*008c*/ 	.word	0x000000c0


	//   ....[1]....
        /*0090*/ 	.word	0x00000450


	//   ....[2]....
        /*0094*/ 	.word	0x000005a0


	//----- nvinfo : EIATTR_CRS_STACK_SIZE
	.align		4
.L_38:
        /*0098*/ 	.byte	0x04, 0x1e
        /*009a*/ 	.short	(.L_40 - .L_39)
.L_39:
        /*009c*/ 	.word	0x00000000


	//----- nvinfo : EIATTR_CBANK_PARAM_SIZE
	.align		4
.L_40:
        /*00a0*/ 	.byte	0x03, 0x19
        /*00a2*/ 	.short	0x0024


	//----- nvinfo : EIATTR_PARAM_CBANK
	.align		4
        /*00a4*/ 	.byte	0x04, 0x0a
        /*00a6*/ 	.short	(.L_42 - .L_41)
	.align		4
.L_41:
        /*00a8*/ 	.word	index@(.nv.constant0._Z13update_bodiesP4BodyPfS1_ifi)
        /*00ac*/ 	.short	0x0380
        /*00ae*/ 	.short	0x0024


	//----- nvinfo : EIATTR_SW_WAR
	.align		4
.L_42:
        /*00b0*/ 	.byte	0x04, 0x36
        /*00b2*/ 	.short	(.L_44 - .L_43)
.L_43:
        /*00b4*/ 	.word	0x00000008
.L_44:


//--------------------- .nv.info._Z14compute_forcesP4BodyPfS1_i --------------------------
	.section	.nv.info._Z14compute_forcesP4BodyPfS1_i,"",@"SHT_CUDA_INFO"
	.sectionflags	@""
	.align	4


	//----- nvinfo : EIATTR_CUDA_API_VERSION
	.align		4
        /*0000*/ 	.byte	0x04, 0x37
        /*0002*/ 	.short	(.L_46 - .L_45)
.L_45:
        /*0004*/ 	.word	0x00000082


	//----- nvinfo : EIATTR_KPARAM_INFO
	.align		4
.L_46:
        /*0008*/ 	.byte	0x04, 0x17
        /*000a*/ 	.short	(.L_48 - .L_47)
.L_47:
        /*000c*/ 	.word	0x00000000
        /*0010*/ 	.short	0x0003
        /*0012*/ 	.short	0x0018
        /*0014*/ 	.byte	0x00, 0xf0, 0x11, 0x00


	//----- nvinfo : EIATTR_KPARAM_INFO
	.align		4
.L_48:
        /*0018*/ 	.byte	0x04, 0x17
        /*001a*/ 	.short	(.L_50 - .L_49)
.L_49:
        /*001c*/ 	.word	0x00000000
        /*0020*/ 	.short	0x0002
        /*0022*/ 	.short	0x0010
        /*0024*/ 	.byte	0x00, 0xf5, 0x21, 0x00


	//----- nvinfo : EIATTR_KPARAM_INFO
	.align		4
.L_50:
        /*0028*/ 	.byte	0x04, 0x17
        /*002a*/ 	.short	(.L_52 - .L_51)
.L_51:
        /*002c*/ 	.word	0x00000000
        /*0030*/ 	.short	0x0001
        /*0032*/ 	.short	0x0008
        /*0034*/ 	.byte	0x00, 0xf5, 0x21, 0x00


	//----- nvinfo : EIATTR_KPARAM_INFO
	.align		4
.L_52:
        /*0038*/ 	.byte	0x04, 0x17
        /*003a*/ 	.short	(.L_54 - .L_53)
.L_53:
        /*003c*/ 	.word	0x00000000
        /*0040*/ 	.short	0x0000
        /*0042*/ 	.short	0x0000
        /*0044*/ 	.byte	0x00, 0xf5, 0x21, 0x00


	//----- nvinfo : EIATTR_SPARSE_MMA_MASK
	.align		4
.L_54:
        /*0048*/ 	.byte	0x03, 0x50
        /*004a*/ 	.short	0x0000


	//----- nvinfo : EIATTR_MAXREG_COUNT
	.align		4
        /*004c*/ 	.byte	0x03, 0x1b
        /*004e*/ 	.short	0x00ff


	//----- nvinfo : EIATTR_MERCURY_ISA_VERSION
	.align		4
        /*0050*/ 	.byte	0x03, 0x5f
        /*0052*/ 	.short	0x0101


	//----- nvinfo : EIATTR_VRC_CTA_INIT_COUNT
	.align		4
        /*0054*/ 	.byte	0x02, 0x4a
	.zero		1
	.zero		1


	//----- nvinfo : EIATTR_EXIT_INSTR_OFFSETS
	.align		4
        /*0058*/ 	.byte	0x04, 0x1c
        /*005a*/ 	.short	(.L_56 - .L_55)


	//   ....[0]....
.L_55:
        /*005c*/ 	.word	0x00000070


	//   ....[1]....
        /*0060*/ 	.word	0x00005040


	//----- nvinfo : EIATTR_CRS_STACK_SIZE
	.align		4
.L_56:
        /*0064*/ 	.byte	0x04, 0x1e
        /*0066*/ 	.short	(.L_58 - .L_57)
.L_57:
        /*0068*/ 	.word	0x00000000


	//----- nvinfo : EIATTR_CBANK_PARAM_SIZE
	.align		4
.L_58:
        /*006c*/ 	.byte	0x03, 0x19
        /*006e*/ 	.short	0x001c


	//----- nvinfo : EIATTR_PARAM_CBANK
	.align		4
        /*0070*/ 	.byte	0x04, 0x0a
        /*0072*/ 	.short	(.L_60 - .L_59)
	.align		4
.L_59:
        /*0074*/ 	.word	index@(.nv.constant0._Z14compute_forcesP4BodyPfS1_i)
        /*0078*/ 	.short	0x0380
        /*007a*/ 	.short	0x001c


	//----- nvinfo : EIATTR_SW_WAR
	.align		4
.L_60:
        /*007c*/ 	.byte	0x04, 0x36
        /*007e*/ 	.short	(.L_62 - .L_61)
.L_61:
        /*0080*/ 	.word	0x00000008
.L_62:


//--------------------- .nv.callgraph             --------------------------
	.section	.nv.callgraph,"",@"SHT_CUDA_CALLGRAPH"
	.align	4
	.sectionentsize	8
	.align		4
        /*0000*/ 	.word	0x00000000
	.align		4
        /*0004*/ 	.word	0xffffffff
	.align		4
        /*0008*/ 	.word	index@(_Z13update_bodiesP4BodyPfS1_ifi)
	.align		4
        /*000c*/ 	.word	index@(vprintf)
	.align		4
        /*0010*/ 	.word	0x00000000
	.align		4
        /*0014*/ 	.word	0xfffffffe
	.align		4
        /*0018*/ 	.word	0x00000000
	.align		4
        /*001c*/ 	.word	0xfffffffd
	.align		4
        /*0020*/ 	.word	0x00000000
	.align		4
        /*0024*/ 	.word	0xfffffffc


//--------------------- .nv.constant4             --------------------------
	.section	.nv.constant4,"a",@progbits
	.align	8
	.align		8
.nv.constant4:
        /*0000*/ 	.dword	vprintf
	.align		8
        /*0008*/ 	.dword	$str


//--------------------- .text._Z13update_bodiesP4BodyPfS1_ifi --------------------------
	.section	.text._Z13update_bodiesP4BodyPfS1_ifi,"ax",@progbits
	.align	128
        .global         _Z13update_bodiesP4BodyPfS1_ifi
        .type           _Z13update_bodiesP4BodyPfS1_ifi,@function
        .size           _Z13update_bodiesP4BodyPfS1_ifi,(.L_x_207 - _Z13update_bodiesP4BodyPfS1_ifi)
        .other          _Z13update_bodiesP4BodyPfS1_ifi,@"STO_CUDA_ENTRY STV_DEFAULT"
_Z13update_bodiesP4BodyPfS1_ifi:
.text._Z13update_bodiesP4BodyPfS1_ifi:
[----:B------:R-:W0:Y:S01]  /*0000*/  LDC R1, c[0x0][0x37c] ;  /* 0x0000df00ff017b82 */ /* 0x000e220000000800 */
[----:B------:R-:W1:Y:S01]  /*0010*/  S2R R3, SR_TID.X ;  /* 0x0000000000037919 */ /* 0x000e620000002100 */
[----:B------:R-:W2:Y:S06]  /*0020*/  LDCU UR5, c[0x0][0x2fc] ;  /* 0x00005f80ff0577ac */ /* 0x000eac0008000800 */
[----:B------:R-:W1:Y:S01]  /*0030*/  S2UR UR6, SR_CTAID.X ;  /* 0x00000000000679c3 */ /* 0x000e620000002500 */
[----:B0-----:R-:W-:Y:S01]  /*0040*/  VIADD R1, R1, 0xffffffc8 ;  /* 0xffffffc801017836 */ /* 0x001fe20000000000 */
[----:B------:R-:W0:Y:S01]  /*0050*/  LDCU UR7, c[0x0][0x398] ;  /* 0x00007300ff0777ac */ /* 0x000e220008000800 */
[----:B------:R-:W3:Y:S05]  /*0060*/  LDCU UR4, c[0x0][0x2f8] ;  /* 0x00005f00ff0477ac */ /* 0x000eea0008000800 */
[----:B------:R-:W1:Y:S01]  /*0070*/  LDC R2, c[0x0][0x360] ;  /* 0x0000d800ff027b82 */ /* 0x000e620000000800 */
[----:B---3--:R-:W-:-:S05]  /*0080*/  IADD3 R6, P1, PT, R1, UR4, RZ ;  /* 0x0000000401067c10 */ /* 0x008fca000ff3e0ff */
[----:B--2---:R-:W-:Y:S02]  /*0090*/  IMAD.X R7, RZ, RZ, UR5, P1 ;  /* 0x00000005ff077e24 */ /* 0x004fe400088e06ff */
[----:B-1----:R-:W-:-:S05]  /*00a0*/  IMAD R2, R2, UR6, R3 ;  /* 0x0000000602027c24 */ /* 0x002fca000f8e0203 */
[----:B0-----:R-:W-:-:S13]  /*00b0*/  ISETP.GE.AND P0, PT, R2, UR7, PT ;  /* 0x0000000702007c0c */ /* 0x001fda000bf06270 */
[----:B------:R-:W-:Y:S05]  /*00c0*/  @P0 EXIT ;  /* 0x000000000000094d */ /* 0x000fea0003800000 */
[----:B------:R-:W0:Y:S01]  /*00d0*/  LDC.64 R4, c[0x0][0x380] ;  /* 0x0000e000ff047b82 */ /* 0x000e220000000a00 */
[----:B------:R-:W1:Y:S07]  /*00e0*/  LDCU.64 UR4, c[0x0][0x358] ;  /* 0x00006b00ff0477ac */ /* 0x000e6e0008000a00 */
[----:B------:R-:W2:Y:S01]  /*00f0*/  LDC.64 R8, c[0x0][0x388] ;  /* 0x0000e200ff087b82 */ /* 0x000ea20000000a00 */
[----:B0-----:R-:W-:-:S05]  /*0100*/  IMAD.WIDE R4, R2, 0x14, R4 ;  /* 0x0000001402047825 */ /* 0x001fca00078e0204 */
[----:B-1----:R-:W3:Y:S01]  /*0110*/  LDG.E R3, desc[UR4][R4.64+0x10] ;  /* 0x0000100404037981 */ /* 0x002ee2000c1e1900 */
[----:B--2---:R-:W-:-:S05]  /*0120*/  IMAD.WIDE R8, R2, 0x4, R8 ;  /* 0x0000000402087825 */ /* 0x004fca00078e0208 */
[----:B------:R-:W2:Y:S01]  /*0130*/  LDG.E R0, desc[UR4][R8.64] ;  /* 0x0000000408007981 */ /* 0x000ea2000c1e1900 */
[----:B------:R-:W-:Y:S01]  /*0140*/  BSSY.RECONVERGENT B0, `(.L_x_0) ;  /* 0x000000c000007945 */ /* 0x000fe20003800200 */
[----:B---3--:R-:W0:Y:S08]  /*0150*/  MUFU.RCP R10, R3 ;  /* 0x00000003000a7308 */ /* 0x008e300000001000 */
[----:B--2---:R-:W1:Y:S01]  /*0160*/  FCHK P0, R0, R3 ;  /* 0x0000000300007302 */ /* 0x004e620000000000 */
[----:B0-----:R-:W-:-:S04]  /*0170*/  FFMA R11, -R3, R10, 1 ;  /* 0x3f800000030b7423 */ /* 0x001fc8000000010a */
[----:B------:R-:W-:-:S04]  /*0180*/  FFMA R11, R10, R11, R10 ;  /* 0x0000000b0a0b7223 */ /* 0x000fc8000000000a */
[----:B------:R-:W-:-:S04]  /*0190*/  FFMA R14, R0, R11, RZ ;  /* 0x0000000b000e7223 */ /* 0x000fc800000000ff */
[----:B------:R-:W-:-:S04]  /*01a0*/  FFMA R10, -R3, R14, R0 ;  /* 0x0000000e030a7223 */ /* 0x000fc80000000100 */
[----:B------:R-:W-:Y:S01]  /*01b0*/  FFMA R14, R11, R10, R14 ;  /* 0x0000000a0b0e7223 */ /* 0x000fe2000000000e */
[----:B-1----:R-:W-:Y:S06]  /*01c0*/  @!P0 BRA `(.L_x_1) ;  /* 0x00000000000c8947 */ /* 0x002fec0003800000 */
[----:B------:R-:W-:-:S07]  /*01d0*/  MOV R8, 0x1f0 ;  /* 0x000001f000087802 */ /* 0x000fce0000000f00 */
[----:B------:R-:W-:Y:S05]  /*01e0*/  CALL.REL.NOINC `($__internal_0_$__cuda_sm3x_div_rn_noftz_f32_slowpath) ;  /* 0x0000000000f07944 */ /* 0x000fea0003c00000 */
[----:B------:R-:W-:-:S07]  /*01f0*/  IMAD.MOV.U32 R14, RZ, RZ, R0 ;  /* 0x000000ffff0e7224 */ /* 0x000fce00078e0000 */
.L_x_1:
[----:B------:R-:W-:Y:S05]  /*0200*/  BSYNC.RECONVERGENT B0 ;  /* 0x0000000000007941 */ /* 0x000fea0003800200 */
.L_x_0:
[----:B------:R-:W0:Y:S02]  /*0210*/  LDC.64 R8, c[0x0][0x390] ;  /* 0x0000e400ff087b82 */ /* 0x000e240000000a00 */
[----:B0-----:R-:W-:-:S06]  /*0220*/  IMAD.WIDE R8, R2, 0x4, R8 ;  /* 0x0000000402087825 */ /* 0x001fcc00078e0208 */
[----:B------:R-:W2:Y:S01]  /*0230*/  LDG.E R8, desc[UR4][R8.64] ;  /* 0x0000000408087981 */ /* 0x000ea2000c1e1900 */
[----:B------:R-:W0:Y:S01]  /*0240*/  MUFU.RCP R0, R3 ;  /* 0x0000000300007308 */ /* 0x000e220000001000 */
[----:B------:R-:W-:Y:S01]  /*0250*/  BSSY.RECONVERGENT B0, `(.L_x_2) ;  /* 0x000000c000007945 */ /* 0x000fe20003800200 */
[----:B0-----:R-:W-:-:S04]  /*0260*/  FFMA R11, -R3, R0, 1 ;  /* 0x3f800000030b7423 */ /* 0x001fc80000000100 */
[----:B------:R-:W-:Y:S02]  /*0270*/  FFMA R0, R0, R11, R0 ;  /* 0x0000000b00007223 */ /* 0x000fe40000000000 */
[----:B--2---:R-:W0:Y:S02]  /*0280*/  FCHK P0, R8, R3 ;  /* 0x0000000308007302 */ /* 0x004e240000000000 */
[----:B------:R-:W-:-:S04]  /*0290*/  FFMA R11, R0, R8, RZ ;  /* 0x00000008000b7223 */ /* 0x000fc800000000ff */
[----:B------:R-:W-:-:S04]  /*02a0*/  FFMA R16, -R3, R11, R8 ;  /* 0x0000000b03107223 */ /* 0x000fc80000000108 */
[----:B------:R-:W-:Y:S01]  /*02b0*/  FFMA R16, R0, R16, R11 ;  /* 0x0000001000107223 */ /* 0x000fe2000000000b */
[----:B0-----:R-:W-:Y:S06]  /*02c0*/  @!P0 BRA `(.L_x_3) ;  /* 0x0000000000108947 */ /* 0x001fec0003800000 */
[----:B------:R-:W-:Y:S01]  /*02d0*/  IMAD.MOV.U32 R0, RZ, RZ, R8 ;  /* 0x000000ffff007224 */ /* 0x000fe200078e0008 */
[----:B------:R-:W-:-:S07]  /*02e0*/  MOV R8, 0x300 ;  /* 0x0000030000087802 */ /* 0x000fce0000000f00 */
[----:B------:R-:W-:Y:S05]  /*02f0*/  CALL.REL.NOINC `($__internal_0_$__cuda_sm3x_div_rn_noftz_f32_slowpath) ;  /* 0x0000000000ac7944 */ /* 0x000fea0003c00000 */
[----:B------:R-:W-:-:S07]  /*0300*/  IMAD.MOV.U32 R16, RZ, RZ, R0 ;  /* 0x000000ffff107224 */ /* 0x000fce00078e0000 */
.L_x_3:
[----:B------:R-:W-:Y:S05]  /*0310*/  BSYNC.RECONVERGENT B0 ;  /* 0x0000000000007941 */ /* 0x000fea0003800200 */
.L_x_2:
[----:B------:R-:W2:Y:S01]  /*0320*/  LDG.E R3, desc[UR4][R4.64+0x8] ;  /* 0x0000080404037981 */ /* 0x000ea2000c1e1900 */
[----:B------:R-:W0:Y:S01]  /*0330*/  LDC R0, c[0x0][0x3a0] ;  /* 0x0000e800ff007b82 */ /* 0x000e220000000800 */
[----:B------:R-:W2:Y:S02]  /*0340*/  LDCU UR6, c[0x0][0x39c] ;  /* 0x00007380ff0677ac */ /* 0x000ea40008000800 */
[----:B------:R-:W3:Y:S04]  /*0350*/  LDG.E R9, desc[UR4][R4.64+0xc] ;  /* 0x00000c0404097981 */ /* 0x000ee8000c1e1900 */
[----:B------:R-:W4:Y:S04]  /*0360*/  LDG.E R8, desc[UR4][R4.64] ;  /* 0x0000000404087981 */ /* 0x000f28000c1e1900 */
[----:B------:R-:W5:Y:S01]  /*0370*/  LDG.E R10, desc[UR4][R4.64+0x4] ;  /* 0x00000404040a7981 */ /* 0x000f62000c1e1900 */
[----:B0-----:R-:W-:-:S05]  /*0380*/  IMAD.HI R11, R0, 0x51eb851f, RZ ;  /* 0x51eb851f000b7827 */ /* 0x001fca00078e02ff */
[----:B------:R-:W-:-:S04]  /*0390*/  SHF.R.U32.HI R12, RZ, 0x1f, R11 ;  /* 0x0000001fff0c7819 */ /* 0x000fc8000001160b */
[----:B------:R-:W-:-:S05]  /*03a0*/  LEA.HI.SX32 R11, R11, R12, 0x1c ;  /* 0x0000000c0b0b7211 */ /* 0x000fca00078fe2ff */
[----:B------:R-:W-:-:S05]  /*03b0*/  IMAD R11, R11, -0x32, R0 ;  /* 0xffffffce0b0b7824 */ /* 0x000fca00078e0200 */
[----:B------:R-:W-:Y:S01]  /*03c0*/  LOP3.LUT P0, RZ, R11, R2, RZ, 0xfc, !PT ;  /* 0x000000020bff7212 */ /* 0x000fe2000780fcff */
[----:B--2---:R-:W-:Y:S01]  /*03d0*/  FFMA R19, R14, UR6, R3 ;  /* 0x000000060e137c23 */ /* 0x004fe20008000003 */
[----:B---3--:R-:W-:-:S04]  /*03e0*/  FFMA R13, R16, UR6, R9 ;  /* 0x00000006100d7c23 */ /* 0x008fc80008000009 */
[----:B------:R0:W-:Y:S01]  /*03f0*/  STG.E desc[UR4][R4.64+0x8], R19 ;  /* 0x0000081304007986 */ /* 0x0001e2000c101904 */
[----:B----4-:R-:W-:-:S03]  /*0400*/  FFMA R3, R19, UR6, R8 ;  /* 0x0000000613037c23 */ /* 0x010fc60008000008 */
[----:B------:R0:W-:Y:S01]  /*0410*/  STG.E desc[UR4][R4.64+0xc], R13 ;  /* 0x00000c0d04007986 */ /* 0x0001e2000c101904 */
[----:B-----5:R-:W-:-:S03]  /*0420*/  FFMA R9, R13, UR6, R10 ;  /* 0x000000060d097c23 */ /* 0x020fc6000800000a */
[----:B------:R0:W-:Y:S04]  /*0430*/  STG.E desc[UR4][R4.64], R3 ;  /* 0x0000000304007986 */ /* 0x0001e8000c101904 */
[----:B------:R0:W-:Y:S01]  /*0440*/  STG.E desc[UR4][R4.64+0x4], R9 ;  /* 0x0000040904007986 */ /* 0x0001e2000c101904 */
[----:B------:R-:W-:Y:S05]  /*0450*/  @P0 EXIT ;  /* 0x000000000000094d */ /* 0x000fea0003800000 */
[----:B0-----:R-:W0:Y:S01]  /*0460*/  F2F.F64.F32 R2, R3 ;  /* 0x0000000300027310 */ /* 0x001e220000201800 */
[----:B------:R-:W-:Y:S01]  /*0470*/  MOV R18, 0x0 ;  /* 0x0000000000127802 */ /* 0x000fe20000000f00 */
[----:B------:R1:W-:Y:S01]  /*0480*/  STL [R1], R0 ;  /* 0x0000000001007387 */ /* 0x0003e20000100800 */
[----:B------:R-:W2:Y:S05]  /*0490*/  LDCU.64 UR4, c[0x4][0x8] ;  /* 0x01000100ff0477ac */ /* 0x000eaa0008000a00 */
[----:B------:R-:W3:Y:S01]  /*04a0*/  F2F.F64.F32 R8, R9 ;  /* 0x0000000900087310 */ /* 0x000ee20000201800 */
[----:B0-----:R1:W-:Y:S07]  /*04b0*/  STL.64 [R1+0x8], R2 ;  /* 0x0000080201007387 */ /* 0x0013ee0000100a00 */
[----:B------:R0:W4:Y:S01]  /*04c0*/  F2F.F64.F32 R10, R19 ;  /* 0x00000013000a7310 */ /* 0x0001220000201800 */
[----:B--2---:R-:W-:Y:S01]  /*04d0*/  IMAD.U32 R4, RZ, RZ, UR4 ;  /* 0x00000004ff047e24 */ /* 0x004fe2000f8e00ff */
[----:B---3--:R1:W-:Y:S06]  /*04e0*/  STL.64 [R1+0x10], R8 ;  /* 0x0000100801007387 */ /* 0x0083ec0000100a00 */
[----:B------:R-:W2:Y:S01]  /*04f0*/  F2F.F64.F32 R12, R13 ;  /* 0x0000000d000c7310 */ /* 0x000ea20000201800 */
[----:B0-----:R-:W0:Y:S01]  /*0500*/  LDC.64 R18, c[0x4][R18] ;  /* 0x0100000012127b82 */ /* 0x001e220000000a00 */
[----:B------:R-:W-:Y:S01]  /*0510*/  IMAD.U32 R5, RZ, RZ, UR5 ;  /* 0x00000005ff057e24 */ /* 0x000fe2000f8e00ff */
[----:B----4-:R1:W-:Y:S05]  /*0520*/  STL.64 [R1+0x18], R10 ;  /* 0x0000180a01007387 */ /* 0x0103ea0000100a00 */
[----:B------:R-:W3:Y:S01]  /*0530*/  F2F.F64.F32 R14, R14 ;  /* 0x0000000e000e7310 */ /* 0x000ee20000201800 */
[----:B--2---:R1:W-:Y:S07]  /*0540*/  STL.64 [R1+0x20], R12 ;  /* 0x0000200c01007387 */ /* 0x0043ee0000100a00 */
[----:B------:R-:W2:Y:S01]  /*0550*/  F2F.F64.F32 R16, R16 ;  /* 0x0000001000107310 */ /* 0x000ea20000201800 */
[----:B---3--:R1:W-:Y:S04]  /*0560*/  STL.64 [R1+0x28], R14 ;  /* 0x0000280e01007387 */ /* 0x0083e80000100a00 */
[----:B--2---:R1:W-:Y:S02]  /*0570*/  STL.64 [R1+0x30], R16 ;  /* 0x0000301001007387 */ /* 0x0043e40000100a00 */
[----:B------:R-:W-:-:S07]  /*0580*/  LEPC R20, `(.L_x_4) ;  /* 0x000000001014794e */ /* 0x000fce0000000000 */
[----:B01----:R-:W-:Y:S05]  /*0590*/  CALL.ABS.NOINC R18 ;  /* 0x0000000012007343 */ /* 0x003fea0003c00000 */
.L_x_4:
[----:B------:R-:W-:Y:S05]  /*05a0*/  EXIT ;  /* 0x000000000000794d */ /* 0x000fea0003800000 */
        .weak           $__internal_0_$__cuda_sm3x_div_rn_noftz_f32_slowpath
        .type           $__internal_0_$__cuda_sm3x_div_rn_noftz_f32_slowpath,@function
        .size           $__internal_0_$__cuda_sm3x_div_rn_noftz_f32_slowpath,(.L_x_207 - $__internal_0_$__cuda_sm3x_div_rn_noftz_f32_slowpath)
$__internal_0_$__cuda_sm3x_div_rn_noftz_f32_slowpath:
[--C-:B------:R-:W-:Y:S01]  /*05b0*/  SHF.R.U32.HI R10, RZ, 0x17, R3.reuse ;  /* 0x00000017ff0a7819 */ /* 0x100fe20000011603 */
[----:B------:R-:W-:Y:S01]  /*05c0*/  BSSY.RECONVERGENT B1, `(.L_x_5) ;  /* 0x0000063000017945 */ /* 0x000fe20003800200 */
[----:B------:R-:W-:Y:S01]  /*05d0*/  SHF.R.U32.HI R9, RZ, 0x17, R0 ;  /* 0x00000017ff097819 */ /* 0x000fe20000011600 */
[----:B------:R-:W-:Y:S01]  /*05e0*/  IMAD.MOV.U32 R11, RZ, RZ, R3 ;  /* 0x000000ffff0b7224 */ /* 0x000fe200078e0003 */
[----:B------:R-:W-:Y:S02]  /*05f0*/  LOP3.LUT R10, R10, 0xff, RZ, 0xc0, !PT ;  /* 0x000000ff0a0a7812 */ /* 0x000fe400078ec0ff */
[----:B------:R-:W-:-:S03]  /*0600*/  LOP3.LUT R16, R9, 0xff, RZ, 0xc0, !PT ;  /* 0x000000ff09107812 */ /* 0x000fc600078ec0ff */
[----:B------:R-:W-:Y:S02]  /*0610*/  VIADD R13, R10, 0xffffffff ;  /* 0xffffffff0a0d7836 */ /* 0x000fe40000000000 */
[----:B------:R-:W-:-:S03]  /*0620*/  VIADD R12, R16, 0xffffffff ;  /* 0xffffffff100c7836 */ /* 0x000fc60000000000 */
[----:B------:R-:W-:-:S04]  /*0630*/  ISETP.GT.U32.AND P0, PT, R13, 0xfd, PT ;  /* 0x000000fd0d00780c */ /* 0x000fc80003f04070 */
[----:B------:R-:W-:-:S13]  /*0640*/  ISETP.GT.U32.OR P0, PT, R12, 0xfd, P0 ;  /* 0x000000fd0c00780c */ /* 0x000fda0000704470 */
[----:B------:R-:W-:Y:S01]  /*0650*/  @!P0 IMAD.MOV.U32 R9, RZ, RZ, RZ ;  /* 0x000000ffff098224 */ /* 0x000fe200078e00ff */
[----:B------:R-:W-:Y:S06]  /*0660*/  @!P0 BRA `(.L_x_6) ;  /* 0x00000000005c8947 */ /* 0x000fec0003800000 */
[----:B------:R-:W-:Y:S02]  /*0670*/  FSETP.GTU.FTZ.AND P0, PT, |R0|, +INF , PT ;  /* 0x7f8000000000780b */ /* 0x000fe40003f1c200 */
[----:B------:R-:W-:-:S04]  /*0680*/  FSETP.GTU.FTZ.AND P1, PT, |R3|, +INF , PT ;  /* 0x7f8000000300780b */ /* 0x000fc80003f3c200 */
[----:B------:R-:W-:-:S13]  /*0690*/  PLOP3.LUT P0, PT, P0, P1, PT, 0xf8, 0x8f ;  /* 0x00000000008f781c */ /* 0x000fda0000703f70 */
[----:B------:R-:W-:Y:S05]  /*06a0*/  @P0 BRA `(.L_x_7) ;  /* 0x00000004004c0947 */ /* 0x000fea0003800000 */
[----:B------:R-:W-:-:S13]  /*06b0*/  LOP3.LUT P0, RZ, R11, 0x7fffffff, R0, 0xc8, !PT ;  /* 0x7fffffff0bff7812 */ /* 0x000fda000780c800 */
[----:B------:R-:W-:Y:S05]  /*06c0*/  @!P0 BRA `(.L_x_8) ;  /* 0x00000004003c8947 */ /* 0x000fea0003800000 */
[C---:B------:R-:W-:Y:S02]  /*06d0*/  FSETP.NEU.FTZ.AND P2, PT, |R0|.reuse, +INF , PT ;  /* 0x7f8000000000780b */ /* 0x040fe40003f5d200 */
[----:B------:R-:W-:Y:S02]  /*06e0*/  FSETP.NEU.FTZ.AND P1, PT, |R3|, +INF , PT ;  /* 0x7f8000000300780b */ /* 0x000fe40003f3d200 */
[----:B------:R-:W-:-:S11]  /*06f0*/  FSETP.NEU.FTZ.AND P0, PT, |R0|, +INF , PT ;  /* 0x7f8000000000780b */ /* 0x000fd60003f1d200 */
[----:B------:R-:W-:Y:S05]  /*0700*/  @!P1 BRA !P2, `(.L_x_8) ;  /* 0x00000004002c9947 */ /* 0x000fea0005000000 */
[----:B------:R-:W-:-:S04]  /*0710*/  LOP3.LUT P2, RZ, R0, 0x7fffffff, RZ, 0xc0, !PT ;  /* 0x7fffffff00ff7812 */ /* 0x000fc8000784c0ff */
[----:B------:R-:W-:-:S13]  /*0720*/  PLOP3.LUT P1, PT, P1, P2, PT, 0x2f, 0xf2 ;  /* 0x0000000000f2781c */ /* 0x000fda0000f24577 */
[----:B------:R-:W-:Y:S05]  /*0730*/  @P1 BRA `(.L_x_9) ;  /* 0x0000000400181947 */ /* 0x000fea0003800000 */
[----:B------:R-:W-:-:S04]  /*0740*/  LOP3.LUT P1, RZ, R11, 0x7fffffff, RZ, 0xc0, !PT ;  /* 0x7fffffff0bff7812 */ /* 0x000fc8000782c0ff */
[----:B------:R-:W-:-:S13]  /*0750*/  PLOP3.LUT P0, PT, P0, P1, PT, 0x2f, 0xf2 ;  /* 0x0000000000f2781c */ /* 0x000fda0000702577 */
[----:B------:R-:W-:Y:S05]  /*0760*/  @P0 BRA `(.L_x_10) ;  /* 0x0000000400000947 */ /* 0x000fea0003800000 */
[----:B------:R-:W-:Y:S02]  /*0770*/  ISETP.GE.AND P0, PT, R12, RZ, PT ;  /* 0x000000ff0c00720c */ /* 0x000fe40003f06270 */
[----:B------:R-:W-:-:S11]  /*0780*/  ISETP.GE.AND P1, PT, R13, RZ, PT ;  /* 0x000000ff0d00720c */ /* 0x000fd60003f26270 */
[----:B------:R-:W-:Y:S01]  /*0790*/  @P0 IMAD.MOV.U32 R9, RZ, RZ, RZ ;  /* 0x000000ffff090224 */ /* 0x000fe200078e00ff */
[----:B------:R-:W-:Y:S01]  /*07a0*/  @!P0 MOV R9, 0xffffffc0 ;  /* 0xffffffc000098802 */ /* 0x000fe20000000f00 */
[----:B------:R-:W-:Y:S01]  /*07b0*/  @!P0 FFMA R0, R0, 1.84467440737095516160e+19, RZ ;  /* 0x5f80000000008823 */ /* 0x000fe200000000ff */
[----:B------:R-:W-:-:S03]  /*07c0*/  @!P1 FFMA R11, R3, 1.84467440737095516160e+19, RZ ;  /* 0x5f800000030b9823 */ /* 0x000fc600000000ff */
[----:B------:R-:W-:-:S07]  /*07d0*/  @!P1 VIADD R9, R9, 0x40 ;  /* 0x0000004009099836 */ /* 0x000fce0000000000 */
.L_x_6:
[----:B------:R-:W-:Y:S01]  /*07e0*/  LEA R12, R10, 0xc0800000, 0x17 ;  /* 0xc08000000a0c7811 */ /* 0x000fe200078eb8ff */
[----:B------:R-:W-:Y:S04]  /*07f0*/  BSSY.RECONVERGENT B2, `(.L_x_11) ;  /* 0x0000036000027945 */ /* 0x000fe80003800200 */
[----:B------:R-:W-:Y:S02]  /*0800*/  IMAD.IADD R12, R11, 0x1, -R12 ;  /* 0x000000010b0c7824 */ /* 0x000fe400078e0a0c */
[----:B------:R-:W-:Y:S02]  /*0810*/  VIADD R11, R16, 0xffffff81 ;  /* 0xffffff81100b7836 */ /* 0x000fe40000000000 */
[----:B------:R0:W1:Y:S01]  /*0820*/  MUFU.RCP R13, R12 ;  /* 0x0000000c000d7308 */ /* 0x0000620000001000 */
[----:B------:R-:W-:Y:S01]  /*0830*/  FADD.FTZ R15, -R12, -RZ ;  /* 0x800000ff0c0f7221 */ /* 0x000fe20000010100 */
[C---:B------:R-:W-:Y:S01]  /*0840*/  IMAD R0, R11.reuse, -0x800000, R0 ;  /* 0xff8000000b007824 */ /* 0x040fe200078e0200 */
[----:B0-----:R-:W-:-:S05]  /*0850*/  IADD3 R12, PT, PT, R11, 0x7f, -R10 ;  /* 0x0000007f0b0c7810 */ /* 0x001fca0007ffe80a */
[----:B------:R-:W-:Y:S02]  /*0860*/  IMAD.IADD R9, R12, 0x1, R9 ;  /* 0x000000010c097824 */ /* 0x000fe400078e0209 */
[----:B-1----:R-:W-:-:S04]  /*0870*/  FFMA R16, R13, R15, 1 ;  /* 0x3f8000000d107423 */ /* 0x002fc8000000000f */
[----:B------:R-:W-:-:S04]  /*0880*/  FFMA R18, R13, R16, R13 ;  /* 0x000000100d127223 */ /* 0x000fc8000000000d */
[----:B------:R-:W-:-:S04]  /*0890*/  FFMA R13, R0, R18, RZ ;  /* 0x00000012000d7223 */ /* 0x000fc800000000ff */
[----:B------:R-:W-:-:S04]  /*08a0*/  FFMA R16, R15, R13, R0 ;  /* 0x0000000d0f107223 */ /* 0x000fc80000000000 */
[----:B------:R-:W-:-:S04]  /*08b0*/  FFMA R13, R18, R16, R13 ;  /* 0x00000010120d7223 */ /* 0x000fc8000000000d */
[----:B------:R-:W-:-:S04]  /*08c0*/  FFMA R16, R15, R13, R0 ;  /* 0x0000000d0f107223 */ /* 0x000fc80000000000 */
[----:B------:R-:W-:-:S05]  /*08d0*/  FFMA R0, R18, R16, R13 ;  /* 0x0000001012007223 */ /* 0x000fca000000000d */
[----:B------:R-:W-:-:S04]  /*08e0*/  SHF.R.U32.HI R10, RZ, 0x17, R0 ;  /* 0x00000017ff0a7819 */ /* 0x000fc80000011600 */
[----:B------:R-:W-:-:S05]  /*08f0*/  LOP3.LUT R10, R10, 0xff, RZ, 0xc0, !PT ;  /* 0x000000ff0a0a7812 */ /* 0x000fca00078ec0ff */
[----:B------:R-:W-:-:S04]  /*0900*/  IMAD.IADD R15, R10, 0x1, R9 ;  /* 0x000000010a0f7824 */ /* 0x000fc800078e0209 */
[----:B------:R-:W-:-:S05]  /*0910*/  VIADD R10, R15, 0xffffffff ;  /* 0xffffffff0f0a7836 */ /* 0x000fca0000000000 */
[----:B------:R-:W-:-:S13]  /*0920*/  ISETP.GE.U32.AND P0, PT, R10, 0xfe, PT ;  /* 0x000000fe0a00780c */ /* 0x000fda0003f06070 */
[----:B------:R-:W-:Y:S05]  /*0930*/  @!P0 BRA `(.L_x_12) ;  /* 0x0000000000808947 */ /* 0x000fea0003800000 */
[----:B------:R-:W-:-:S13]  /*0940*/  ISETP.GT.AND P0, PT, R15, 0xfe, PT ;  /* 0x000000fe0f00780c */ /* 0x000fda0003f04270 */
[----:B------:R-:W-:Y:S05]  /*0950*/  @P0 BRA `(.L_x_13) ;  /* 0x00000000006c0947 */ /* 0x000fea0003800000 */
[----:B------:R-:W-:-:S13]  /*0960*/  ISETP.GE.AND P0, PT, R15, 0x1, PT ;  /* 0x000000010f00780c */ /* 0x000fda0003f06270 */
[----:B------:R-:W-:Y:S05]  /*0970*/  @P0 BRA `(.L_x_14) ;  /* 0x0000000000740947 */ /* 0x000fea0003800000 */
[----:B------:R-:W-:Y:S02]  /*0980*/  ISETP.GE.AND P0, PT, R15, -0x18, PT ;  /* 0xffffffe80f00780c */ /* 0x000fe40003f06270 */
[----:B------:R-:W-:-:S11]  /*0990*/  LOP3.LUT R0, R0, 0x80000000, RZ, 0xc0, !PT ;  /* 0x8000000000007812 */ /* 0x000fd600078ec0ff */
[----:B------:R-:W-:Y:S05]  /*09a0*/  @!P0 BRA `(.L_x_14) ;  /* 0x0000000000688947 */ /* 0x000fea0003800000 */
[CCC-:B------:R-:W-:Y:S01]  /*09b0*/  FFMA.RZ R9, R18.reuse, R16.reuse, R13.reuse ;  /* 0x0000001012097223 */ /* 0x1c0fe2000000c00d */
[C---:B------:R-:W-:Y:S01]  /*09c0*/  IADD3 R12, PT, PT, R15.reuse, 0x20, RZ ;  /* 0x000000200f0c7810 */ /* 0x040fe20007ffe0ff */
[CCC-:B------:R-:W-:Y:S01]  /*09d0*/  FFMA.RM R10, R18.reuse, R16.reuse, R13.reuse ;  /* 0x00000010120a7223 */ /* 0x1c0fe2000000400d */
[----:B------:R-:W-:Y:S02]  /*09e0*/  ISETP.NE.AND P2, PT, R15, RZ, PT ;  /* 0x000000ff0f00720c */ /* 0x000fe40003f45270 */
[----:B------:R-:W-:Y:S01]  /*09f0*/  LOP3.LUT R11, R9, 0x7fffff, RZ, 0xc0, !PT ;  /* 0x007fffff090b7812 */ /* 0x000fe200078ec0ff */
[----:B------:R-:W-:Y:S01]  /*0a00*/  FFMA.RP R9, R18, R16, R13 ;  /* 0x0000001012097223 */ /* 0x000fe2000000800d */
[----:B------:R-:W-:Y:S01]  /*0a10*/  IMAD.MOV R13, RZ, RZ, -R15 ;  /* 0x000000ffff0d7224 */ /* 0x000fe200078e0a0f */
[----:B------:R-:W-:Y:S02]  /*0a20*/  ISETP.NE.AND P1, PT, R15, RZ, PT ;  /* 0x000000ff0f00720c */ /* 0x000fe40003f25270 */
[----:B------:R-:W-:-:S02]  /*0a30*/  LOP3.LUT R11, R11, 0x800000, RZ, 0xfc, !PT ;  /* 0x008000000b0b7812 */ /* 0x000fc400078efcff */
[----:B------:R-:W-:Y:S02]  /*0a40*/  FSETP.NEU.FTZ.AND P0, PT, R9, R10, PT ;  /* 0x0000000a0900720b */ /* 0x000fe40003f1d000 */
[----:B------:R-:W-:Y:S02]  /*0a50*/  SHF.L.U32 R12, R11, R12, RZ ;  /* 0x0000000c0b0c7219 */ /* 0x000fe400000006ff */
[----:B------:R-:W-:Y:S02]  /*0a60*/  SEL R10, R13, RZ, P2 ;  /* 0x000000ff0d0a7207 */ /* 0x000fe40001000000 */
[----:B------:R-:W-:Y:S02]  /*0a70*/  ISETP.NE.AND P1, PT, R12, RZ, P1 ;  /* 0x000000ff0c00720c */ /* 0x000fe40000f25270 */
[----:B------:R-:W-:Y:S02]  /*0a80*/  SHF.R.U32.HI R10, RZ, R10, R11 ;  /* 0x0000000aff0a7219 */ /* 0x000fe4000001160b */
[----:B------:R-:W-:-:S02]  /*0a90*/  PLOP3.LUT P0, PT, P0, P1, PT, 0xf8, 0x8f ;  /* 0x00000000008f781c */ /* 0x000fc40000703f70 */
[----:B------:R-:W-:Y:S02]  /*0aa0*/  SHF.R.U32.HI R12, RZ, 0x1, R10 ;  /* 0x00000001ff0c7819 */ /* 0x000fe4000001160a */
[----:B------:R-:W-:-:S04]  /*0ab0*/  SEL R9, RZ, 0x1, !P0 ;  /* 0x00000001ff097807 */ /* 0x000fc80004000000 */
[----:B------:R-:W-:-:S04]  /*0ac0*/  LOP3.LUT R9, R9, 0x1, R12, 0xf8, !PT ;  /* 0x0000000109097812 */ /* 0x000fc800078ef80c */
[----:B------:R-:W-:-:S05]  /*0ad0*/  LOP3.LUT R9, R9, R10, RZ, 0xc0, !PT ;  /* 0x0000000a09097212 */ /* 0x000fca00078ec0ff */
[----:B------:R-:W-:-:S05]  /*0ae0*/  IMAD.IADD R9, R12, 0x1, R9 ;  /* 0x000000010c097824 */ /* 0x000fca00078e0209 */
[----:B------:R-:W-:Y:S01]  /*0af0*/  LOP3.LUT R0, R9, R0, RZ, 0xfc, !PT ;  /* 0x0000000009007212 */ /* 0x000fe200078efcff */
[----:B------:R-:W-:Y:S06]  /*0b00*/  BRA `(.L_x_14) ;  /* 0x0000000000107947 */ /* 0x000fec0003800000 */
.L_x_13:
[----:B------:R-:W-:-:S04]  /*0b10*/  LOP3.LUT R0, R0, 0x80000000, RZ, 0xc0, !PT ;  /* 0x8000000000007812 */ /* 0x000fc800078ec0ff */
[----:B------:R-:W-:Y:S01]  /*0b20*/  LOP3.LUT R0, R0, 0x7f800000, RZ, 0xfc, !PT ;  /* 0x7f80000000007812 */ /* 0x000fe200078efcff */
[----:B------:R-:W-:Y:S06]  /*0b30*/  BRA `(.L_x_14) ;  /* 0x0000000000047947 */ /* 0x000fec0003800000 */
.L_x_12:
[----:B------:R-:W-:-:S07]  /*0b40*/  IMAD R0, R9, 0x800000, R0 ;  /* 0x0080000009007824 */ /* 0x000fce00078e0200 */
.L_x_14:
[----:B------:R-:W-:Y:S05]  /*0b50*/  BSYNC.RECONVERGENT B2 ;  /* 0x0000000000027941 */ /* 0x000fea0003800200 */
.L_x_11:
[----:B------:R-:W-:Y:S05]  /*0b60*/  BRA `(.L_x_15) ;  /* 0x0000000000207947 */ /* 0x000fea0003800000 */
.L_x_10:
[----:B------:R-:W-:-:S04]  /*0b70*/  LOP3.LUT R0, R11, 0x80000000, R0, 0x48, !PT ;  /* 0x800000000b007812 */ /* 0x000fc800078e4800 */
[----:B------:R-:W-:Y:S01]  /*0b80*/  LOP3.LUT R0, R0, 0x7f800000, RZ, 0xfc, !PT ;  /* 0x7f80000000007812 */ /* 0x000fe200078efcff */
[----:B------:R-:W-:Y:S06]  /*0b90*/  BRA `(.L_x_15) ;  /* 0x0000000000147947 */ /* 0x000fec0003800000 */
.L_x_9:
[----:B------:R-:W-:Y:S01]  /*0ba0*/  LOP3.LUT R0, R11, 0x80000000, R0, 0x48, !PT ;  /* 0x800000000b007812 */ /* 0x000fe200078e4800 */
[----:B------:R-:W-:Y:S06]  /*0bb0*/  BRA `(.L_x_15) ;  /* 0x00000000000c7947 */ /* 0x000fec0003800000 */
.L_x_8:
[----:B------:R-:W0:Y:S01]  /*0bc0*/  MUFU.RSQ R0, -QNAN ;  /* 0xffc0000000007908 */ /* 0x000e220000001400 */
[----:B------:R-:W-:Y:S05]  /*0bd0*/  BRA `(.L_x_15) ;  /* 0x0000000000047947 */ /* 0x000fea0003800000 */
.L_x_7:
[----:B------:R-:W-:-:S07]  /*0be0*/  FADD.FTZ R0, R0, R3 ;  /* 0x0000000300007221 */ /* 0x000fce0000010000 */
.L_x_15:
[----:B------:R-:W-:Y:S05]  /*0bf0*/  BSYNC.RECONVERGENT B1 ;  /* 0x0000000000017941 */ /* 0x000fea0003800200 */
.L_x_5:
[----:B------:R-:W-:-:S04]  /*0c00*/  IMAD.MOV.U32 R9, RZ, RZ, 0x0 ;  /* 0x00000000ff097424 */ /* 0x000fc800078e00ff */
[----:B0-----:R-:W-:Y:S05]  /*0c10*/  RET.REL.NODEC R8 `(_Z13update_bodiesP4BodyPfS1_ifi) ;  /* 0xfffffff008f87950 */ /* 0x001fea0003c3ffff */
.L_x_16:
[----:B------:R-:W-:-:S00]  /*0c20*/  BRA `(.L_x_16) ;  /* 0xfffffffc00fc7947 */ /* 0x000fc0000383ffff */
[----:B------:R-:W-:-:S00]  /*0c30*/  NOP ;  /* 0x0000000000007918 */ /* 0x000fc00000000000 */
        /* <DEDUP_REMOVED lines=12> */
.L_x_207:


//--------------------- .text._Z14compute_forcesP4BodyPfS1_i --------------------------
	.section	.text._Z14compute_forcesP4BodyPfS1_i,"ax",@progbits
	.align	128
        .global         _Z14compute_forcesP4BodyPfS1_i
        .type           _Z14compute_forcesP4BodyPfS1_i,@function
        .size           _Z14compute_forcesP4BodyPfS1_i,(.L_x_209 - _Z14compute_forcesP4BodyPfS1_i)
        .other          _Z14compute_forcesP4BodyPfS1_i,@"STO_CUDA_ENTRY STV_DEFAULT"
_Z14compute_forcesP4BodyPfS1_i:
.text._Z14compute_forcesP4BodyPfS1_i:
[----:B------:R-:W-:Y:S01]  /*0000*/  LDC R1, c[0x0][0x37c] ;  /* 0x0000df00ff017b82 */ /* 0x000fe20000000800 */
[----:B------:R-:W0:Y:S07]  /*0010*/  S2R R0, SR_TID.X ;  /* 0x0000000000007919 */ /* 0x000e2e0000002100 */
[----:B------:R-:W0:Y:S01]  /*0020*/  S2UR UR4, SR_CTAID.X ;  /* 0x00000000000479c3 */ /* 0x000e220000002500 */
[----:B------:R-:W1:Y:S07]  /*0030*/  LDCU UR8, c[0x0][0x398] ;  /* 0x00007300ff0877ac */ /* 0x000e6e0008000800 */
[----:B------:R-:W0:Y:S02]  /*0040*/  LDC R3, c[0x0][0x360] ;  /* 0x0000d800ff037b82 */ /* 0x000e240000000800 */
[----:B0-----:R-:W-:-:S05]  /*0050*/  IMAD R3, R3, UR4, R0 ;  /* 0x0000000403037c24 */ /* 0x001fca000f8e0200 */
[----:B-1----:R-:W-:-:S13]  /*0060*/  ISETP.GE.AND P0, PT, R3, UR8, PT ;  /* 0x0000000803007c0c */ /* 0x002fda000bf06270 */
[----:B------:R-:W-:Y:S05]  /*0070*/  @P0 EXIT ;  /* 0x000000000000094d */ /* 0x000fea0003800000 */
[----:B------:R-:W0:Y:S01]  /*0080*/  LDC.64 R10, c[0x0][0x380] ;  /* 0x0000e000ff0a7b82 */ /* 0x000e220000000a00 */
[----:B------:R-:W1:Y:S01]  /*0090*/  LDCU.64 UR6, c[0x0][0x358] ;  /* 0x00006b00ff0677ac */ /* 0x000e620008000a00 */
[----:B0-----:R-:W-:-:S05]  /*00a0*/  IMAD.WIDE R10, R3, 0x14, R10 ;  /* 0x00000014030a7825 */ /* 0x001fca00078e020a */
[----:B-1----:R0:W5:Y:S04]  /*00b0*/  LDG.E R4, desc[UR6][R10.64] ;  /* 0x000000060a047981 */ /* 0x002168000c1e1900 */
[----:B------:R0:W5:Y:S04]  /*00c0*/  LDG.E R5, desc[UR6][R10.64+0x4] ;  /* 0x000004060a057981 */ /* 0x000168000c1e1900 */
[----:B------:R0:W5:Y:S01]  /*00d0*/  LDG.E R6, desc[UR6][R10.64+0x10] ;  /* 0x000010060a067981 */ /* 0x000162000c1e1900 */
[----:B------:R-:W-:Y:S01]  /*00e0*/  ISETP.GE.AND P0, PT, R3, 0x1, PT ;  /* 0x000000010300780c */ /* 0x000fe20003f06270 */
[----:B------:R-:W-:Y:S01]  /*00f0*/  BSSY.RECONVERGENT B1, `(.L_x_17) ;  /* 0x0000260000017945 */ /* 0x000fe20003800200 */
[----:B------:R-:W-:Y:S01]  /*0100*/  HFMA2 R16, -RZ, RZ, 0, 0 ;  /* 0x00000000ff107431 */ /* 0x000fe200000001ff */
[----:B------:R-:W-:Y:S01]  /*0110*/  MOV R8, RZ ;  /* 0x000000ff00087202 */ /* 0x000fe20000000f00 */
[----:B------:R-:W-:-:S09]  /*0120*/  HFMA2 R13, -RZ, RZ, 0, 0 ;  /* 0x00000000ff0d7431 */ /* 0x000fd200000001ff */
[----:B0-----:R-:W-:Y:S05]  /*0130*/  @!P0 BRA `(.L_x_18) ;  /* 0x00000024006c8947 */ /* 0x001fea0003800000 */
[----:B------:R-:W-:Y:S01]  /*0140*/  VIMNMX R8, PT, PT, R3, UR8, PT ;  /* 0x0000000803087c48 */ /* 0x000fe2000bfe0100 */
[----:B------:R-:W-:Y:S01]  /*0150*/  BSSY.RECONVERGENT B0, `(.L_x_19) ;  /* 0x000013e000007945 */ /* 0x000fe20003800200 */
[----:B-----5:R-:W-:Y:S01]  /*0160*/  FMUL R7, R6, 6.6743000015634379452e-11 ;  /* 0x2e92c4f806077820 */ /* 0x020fe20000400000 */
[----:B------:R-:W-:Y:S02]  /*0170*/  MOV R13, RZ ;  /* 0x000000ff000d7202 */ /* 0x000fe40000000f00 */
[C---:B------:R-:W-:Y:S02]  /*0180*/  ISETP.GE.AND P0, PT, R8.reuse, 0x8, PT ;  /* 0x000000080800780c */ /* 0x040fe40003f06270 */
[----:B------:R-:W-:Y:S02]  /*0190*/  VIMNMX R8, PT, PT, R8, 0x1, !PT ;  /* 0x0000000108087848 */ /* 0x000fe40007fe0100 */
[----:B------:R-:W-:Y:S02]  /*01a0*/  MOV R9, RZ ;  /* 0x000000ff00097202 */ /* 0x000fe40000000f00 */
[----:B------:R-:W-:-:S02]  /*01b0*/  MOV R16, RZ ;  /* 0x000000ff00107202 */ /* 0x000fc40000000f00 */
[----:B------:R-:W-:-:S05]  /*01c0*/  LOP3.LUT R10, R8, 0x7, RZ, 0xc0, !PT ;  /* 0x00000007080a7812 */ /* 0x000fca00078ec0ff */
[----:B------:R-:W-:Y:S05]  /*01d0*/  @!P0 BRA `(.L_x_20) ;  /* 0x0000001000d48947 */ /* 0x000fea0003800000 */
[----:B------:R-:W0:Y:S01]  /*01e0*/  LDCU.64 UR4, c[0x0][0x380] ;  /* 0x00007000ff0477ac */ /* 0x000e220008000a00 */
[----:B------:R-:W-:Y:S02]  /*01f0*/  LOP3.LUT R9, R8, 0x7ffffff8, RZ, 0xc0, !PT ;  /* 0x7ffffff808097812 */ /* 0x000fe400078ec0ff */
[----:B------:R-:W-:Y:S02]  /*0200*/  MOV R13, RZ ;  /* 0x000000ff000d7202 */ /* 0x000fe40000000f00 */
[----:B------:R-:W-:Y:S01]  /*0210*/  IADD3 R11, PT, PT, -R9, RZ, RZ ;  /* 0x000000ff090b7210 */ /* 0x000fe20007ffe1ff */
[----:B0-----:R-:W-:-:S04]  /*0220*/  UIADD3 UR4, UP0, UPT, UR4, 0x50, URZ ;  /* 0x0000005004047890 */ /* 0x001fc8000ff1e0ff */
[----:B------:R-:W-:Y:S02]  /*0230*/  UIADD3.X UR5, UPT, UPT, URZ, UR5, URZ, UP0, !UPT ;  /* 0x00000005ff057290 */ /* 0x000fe400087fe4ff */
[----:B------:R-:W-:-:S04]  /*0240*/  MOV R14, UR4 ;  /* 0x00000004000e7c02 */ /* 0x000fc80008000f00 */
[----:B------:R-:W-:-:S07]  /*0250*/  MOV R15, UR5 ;  /* 0x00000005000f7c02 */ /* 0x000fce0008000f00 */
.L_x_61:
[----:B------:R-:W2:Y:S04]  /*0260*/  LDG.E R12, desc[UR6][R14.64+-0x4c] ;  /* 0xffffb4060e0c7981 */ /* 0x000ea8000c1e1900 */
[----:B------:R-:W3:Y:S01]  /*0270*/  LDG.E R27, desc[UR6][R14.64+-0x50] ;  /* 0xffffb0060e1b7981 */ /* 0x000ee2000c1e1900 */
[----:B------:R-:W-:Y:S01]  /*0280*/  IADD3 R11, PT, PT, R11, 0x8, RZ ;  /* 0x000000080b0b7810 */ /* 0x000fe20007ffe0ff */
[----:B------:R-:W-:Y:S03]  /*0290*/  BSSY.RECONVERGENT B2, `(.L_x_21) ;  /* 0x0000012000027945 */ /* 0x000fe60003800200 */
[----:B------:R-:W-:Y:S01]  /*02a0*/  ISETP.NE.AND P2, PT, R11, RZ, PT ;  /* 0x000000ff0b00720c */ /* 0x000fe20003f45270 */
[----:B--2---:R-:W-:Y:S01]  /*02b0*/  FADD R12, -R5, R12 ;  /* 0x0000000c050c7221 */ /* 0x004fe20000000100 */
[----:B---3--:R-:W-:-:S03]  /*02c0*/  FADD R27, -R4, R27 ;  /* 0x0000001b041b7221 */ /* 0x008fc60000000100 */
[----:B------:R-:W-:-:S04]  /*02d0*/  FMUL R0, R12, R12 ;  /* 0x0000000c0c007220 */ /* 0x000fc80000400000 */
[----:B------:R-:W-:-:S04]  /*02e0*/  FFMA R0, R27, R27, R0 ;  /* 0x0000001b1b007223 */ /* 0x000fc80000000000 */
[----:B------:R-:W-:-:S04]  /*02f0*/  FADD R2, R0, 9.99999995904000000000e+11 ;  /* 0x5368d4a500027421 */ /* 0x000fc80000000000 */
[----:B------:R0:W1:Y:S01]  /*0300*/  MUFU.RSQ R17, R2 ;  /* 0x0000000200117308 */ /* 0x0000620000001400 */
[----:B------:R-:W-:-:S04]  /*0310*/  IADD3 R0, PT, PT, R2, -0xd000000, RZ ;  /* 0xf300000002007810 */ /* 0x000fc80007ffe0ff */
[----:B------:R-:W-:-:S13]  /*0320*/  ISETP.GT.U32.AND P0, PT, R0, 0x727fffff, PT ;  /* 0x727fffff0000780c */ /* 0x000fda0003f04070 */
[----:B01----:R-:W-:Y:S05]  /*0330*/  @!P0 BRA `(.L_x_22) ;  /* 0x00000000000c8947 */ /* 0x003fea0003800000 */
[----:B------:R-:W-:-:S07]  /*0340*/  MOV R0, 0x360 ;  /* 0x0000036000007802 */ /* 0x000fce0000000f00 */
[----:B------:R-:W-:Y:S05]  /*0350*/  CALL.REL.NOINC `($__internal_1_$__cuda_sm20_sqrt_rn_f32_slowpath) ;  /* 0x0000004c003c7944 */ /* 0x000fea0003c00000 */
[----:B------:R-:W-:Y:S05]  /*0360*/  BRA `(.L_x_23) ;  /* 0x0000000000107947 */ /* 0x000fea0003800000 */
.L_x_22:
[----:B------:R-:W-:Y:S01]  /*0370*/  FMUL.FTZ R21, R2, R17 ;  /* 0x0000001102157220 */ /* 0x000fe20000410000 */
[----:B------:R-:W-:-:S03]  /*0380*/  FMUL.FTZ R17, R17, 0.5 ;  /* 0x3f00000011117820 */ /* 0x000fc60000410000 */
[----:B------:R-:W-:-:S04]  /*0390*/  FFMA R0, -R21, R21, R2 ;  /* 0x0000001515007223 */ /* 0x000fc80000000102 */
[----:B------:R-:W-:-:S07]  /*03a0*/  FFMA R21, R0, R17, R21 ;  /* 0x0000001100157223 */ /* 0x000fce0000000015 */
.L_x_23:
[----:B------:R-:W-:Y:S05]  /*03b0*/  BSYNC.RECONVERGENT B2 ;  /* 0x0000000000027941 */ /* 0x000fea0003800200 */
.L_x_21:
[----:B------:R-:W2:Y:S01]  /*03c0*/  LDG.E R0, desc[UR6][R14.64+-0x40] ;  /* 0xffffc0060e007981 */ /* 0x000ea2000c1e1900 */
[----:B------:R-:W-:Y:S01]  /*03d0*/  FMUL R21, R2, R21 ;  /* 0x0000001502157220 */ /* 0x000fe20000400000 */
[----:B------:R-:W-:Y:S03]  /*03e0*/  BSSY.RECONVERGENT B4, `(.L_x_24) ;  /* 0x000000c000047945 */ /* 0x000fe60003800200 */
[----:B------:R-:W0:Y:S02]  /*03f0*/  MUFU.RCP R2, R21 ;  /* 0x0000001500027308 */ /* 0x000e240000001000 */
[----:B0-----:R-:W-:-:S04]  /*0400*/  FFMA R17, -R21, R2, 1 ;  /* 0x3f80000015117423 */ /* 0x001fc80000000102 */
[----:B------:R-:W-:Y:S01]  /*0410*/  FFMA R2, R2, R17, R2 ;  /* 0x0000001102027223 */ /* 0x000fe20000000002 */
[----:B--2---:R-:W-:-:S04]  /*0420*/  FMUL R23, R7, R0 ;  /* 0x0000000007177220 */ /* 0x004fc80000400000 */
[----:B------:R-:W0:Y:S01]  /*0430*/  FCHK P0, R23, R21 ;  /* 0x0000001517007302 */ /* 0x000e220000000000 */
[----:B------:R-:W-:-:S04]  /*0440*/  FFMA R17, R23, R2, RZ ;  /* 0x0000000217117223 */ /* 0x000fc800000000ff */
[----:B------:R-:W-:-:S04]  /*0450*/  FFMA R0, -R21, R17, R23 ;  /* 0x0000001115007223 */ /* 0x000fc80000000117 */
[----:B------:R-:W-:Y:S01]  /*0460*/  FFMA R0, R2, R0, R17 ;  /* 0x0000000002007223 */ /* 0x000fe20000000011 */
[----:B0-----:R-:W-:Y:S06]  /*0470*/  @!P0 BRA `(.L_x_25) ;  /* 0x0000000000088947 */ /* 0x001fec0003800000 */
[----:B------:R-:W-:-:S07]  /*0480*/  MOV R2, 0x4a0 ;  /* 0x000004a000027802 */ /* 0x000fce0000000f00 */
[----:B------:R-:W-:Y:S05]  /*0490*/  CALL.REL.NOINC `($__internal_2_$__cuda_sm3x_div_rn_noftz_f32_slowpath) ;  /* 0x0000004c00447944 */ /* 0x000fea0003c00000 */
.L_x_25:
[----:B------:R-:W-:Y:S05]  /*04a0*/  BSYNC.RECONVERGENT B4 ;  /* 0x0000000000047941 */ /* 0x000fea0003800200 */
.L_x_24:
[----:B------:R-:W2:Y:S04]  /*04b0*/  LDG.E R2, desc[UR6][R14.64+-0x38] ;  /* 0xffffc8060e027981 */ /* 0x000ea8000c1e1900 */
[----:B------:R-:W3:Y:S01]  /*04c0*/  LDG.E R29, desc[UR6][R14.64+-0x3c] ;  /* 0xffffc4060e1d7981 */ /* 0x000ee2000c1e1900 */
[----:B------:R-:W-:Y:S01]  /*04d0*/  BSSY.RECONVERGENT B2, `(.L_x_26) ;  /* 0x0000013000027945 */ /* 0x000fe20003800200 */
[-C--:B------:R-:W-:Y:S01]  /*04e0*/  FFMA R16, R27, R0.reuse, R16 ;  /* 0x000000001b107223 */ /* 0x080fe20000000010 */
[----:B------:R-:W-:Y:S01]  /*04f0*/  FFMA R12, R12, R0, R13 ;  /* 0x000000000c0c7223 */ /* 0x000fe2000000000d */
        /* <DEDUP_REMOVED lines=12> */
.L_x_27:
[----:B------:R-:W-:Y:S01]  /*05c0*/  FMUL.FTZ R21, R2, R19 ;  /* 0x0000001302157220 */ /* 0x000fe20000410000 */
[----:B------:R-:W-:-:S03]  /*05d0*/  FMUL.FTZ R13, R19, 0.5 ;  /* 0x3f000000130d7820 */ /* 0x000fc60000410000 */
[----:B------:R-:W-:-:S04]  /*05e0*/  FFMA R0, -R21, R21, R2 ;  /* 0x0000001515007223 */ /* 0x000fc80000000102 */
[----:B------:R-:W-:-:S07]  /*05f0*/  FFMA R21, R0, R13, R21 ;  /* 0x0000000d00157223 */ /* 0x000fce0000000015 */
.L_x_28:
[----:B------:R-:W-:Y:S05]  /*0600*/  BSYNC.RECONVERGENT B2 ;  /* 0x0000000000027941 */ /* 0x000fea0003800200 */
.L_x_26:
        /* <DEDUP_REMOVED lines=14> */
.L_x_30:
[----:B------:R-:W-:Y:S05]  /*06f0*/  BSYNC.RECONVERGENT B4 ;  /* 0x0000000000047941 */ /* 0x000fea0003800200 */
.L_x_29:
        /* <DEDUP_REMOVED lines=17> */
.L_x_32:
[----:B------:R-:W-:Y:S01]  /*0810*/  FMUL.FTZ R21, R2, R17 ;  /* 0x0000001102157220 */ /* 0x000fe20000410000 */
[----:B------:R-:W-:-:S03]  /*0820*/  FMUL.FTZ R12, R17, 0.5 ;  /* 0x3f000000110c7820 */ /* 0x000fc60000410000 */
[----:B------:R-:W-:-:S04]  /*0830*/  FFMA R0, -R21, R21, R2 ;  /* 0x0000001515007223 */ /* 0x000fc80000000102 */
[----:B------:R-:W-:-:S07]  /*0840*/  FFMA R21, R0, R12, R21 ;  /* 0x0000000c00157223 */ /* 0x000fce0000000015 */
.L_x_33:
[----:B------:R-:W-:Y:S05]  /*0850*/  BSYNC.RECONVERGENT B2 ;  /* 0x0000000000027941 */ /* 0x000fea0003800200 */
.L_x_31:
        /* <DEDUP_REMOVED lines=14> */
.L_x_35:
[----:B------:R-:W-:Y:S05]  /*0940*/  BSYNC.RECONVERGENT B4 ;  /* 0x0000000000047941 */ /* 0x000fea0003800200 */
.L_x_34:
        /* <DEDUP_REMOVED lines=17> */
.L_x_37:
[----:B------:R-:W-:Y:S01]  /*0a60*/  FMUL.FTZ R21, R2, R17 ;  /* 0x0000001102157220 */ /* 0x000fe20000410000 */
[----:B------:R-:W-:-:S03]  /*0a70*/  FMUL.FTZ R12, R17, 0.5 ;  /* 0x3f000000110c7820 */ /* 0x000fc60000410000 */
[----:B------:R-:W-:-:S04]  /*0a80*/  FFMA R0, -R21, R21, R2 ;  /* 0x0000001515007223 */ /* 0x000fc80000000102 */
[----:B------:R-:W-:-:S07]  /*0a90*/  FFMA R21, R0, R12, R21 ;  /* 0x0000000c00157223 */ /* 0x000fce0000000015 */
.L_x_38:
[----:B------:R-:W-:Y:S05]  /*0aa0*/  BSYNC.RECONVERGENT B2 ;  /* 0x0000000000027941 */ /* 0x000fea0003800200 */
.L_x_36:
        /* <DEDUP_REMOVED lines=14> */
.L_x_40:
[----:B------:R-:W-:Y:S05]  /*0b90*/  BSYNC.RECONVERGENT B4 ;  /* 0x0000000000047941 */ /* 0x000fea0003800200 */
.L_x_39:
        /* <DEDUP_REMOVED lines=17> */
.L_x_42:
[----:B------:R-:W-:Y:S01]  /*0cb0*/  FMUL.FTZ R21, R2, R19 ;  /* 0x0000001302157220 */ /* 0x000fe20000410000 */
[----:B------:R-:W-:-:S03]  /*0cc0*/  FMUL.FTZ R17, R19, 0.5 ;  /* 0x3f00000013117820 */ /* 0x000fc60000410000 */
[----:B------:R-:W-:-:S04]  /*0cd0*/  FFMA R0, -R21, R21, R2 ;  /* 0x0000001515007223 */ /* 0x000fc80000000102 */
[----:B------:R-:W-:-:S07]  /*0ce0*/  FFMA R21, R0, R17, R21 ;  /* 0x0000001100157223 */ /* 0x000fce0000000015 */
.L_x_43:
[----:B------:R-:W-:Y:S05]  /*0cf0*/  BSYNC.RECONVERGENT B2 ;  /* 0x0000000000027941 */ /* 0x000fea0003800200 */
.L_x_41:
        /* <DEDUP_REMOVED lines=14> */
.L_x_45:
[----:B------:R-:W-:Y:S05]  /*0de0*/  BSYNC.RECONVERGENT B4 ;  /* 0x0000000000047941 */ /* 0x000fea0003800200 */
.L_x_44:
        /* <DEDUP_REMOVED lines=17> */
.L_x_47:
[----:B------:R-:W-:Y:S01]  /*0f00*/  FMUL.FTZ R21, R2, R19 ;  /* 0x0000001302157220 */ /* 0x000fe20000410000 */
[----:B------:R-:W-:-:S03]  /*0f10*/  FMUL.FTZ R12, R19, 0.5 ;  /* 0x3f000000130c7820 */ /* 0x000fc60000410000 */
[----:B------:R-:W-:-:S04]  /*0f20*/  FFMA R0, -R21, R21, R2 ;  /* 0x0000001515007223 */ /* 0x000fc80000000102 */
[----:B------:R-:W-:-:S07]  /*0f30*/  FFMA R21, R0, R12, R21 ;  /* 0x0000000c00157223 */ /* 0x000fce0000000015 */
.L_x_48:
[----:B------:R-:W-:Y:S05]  /*0f40*/  BSYNC.RECONVERGENT B2 ;  /* 0x0000000000027941 */ /* 0x000fea0003800200 */
.L_x_46:
        /* <DEDUP_REMOVED lines=14> */
.L_x_50:
[----:B------:R-:W-:Y:S05]  /*1030*/  BSYNC.RECONVERGENT B4 ;  /* 0x0000000000047941 */ /* 0x000fea0003800200 */
.L_x_49:
        /* <DEDUP_REMOVED lines=17> */
.L_x_52:
[----:B------:R-:W-:Y:S01]  /*1150*/  FMUL.FTZ R21, R2, R19 ;  /* 0x0000001302157220 */ /* 0x000fe20000410000 */
[----:B------:R-:W-:-:S03]  /*1160*/  FMUL.FTZ R17, R19, 0.5 ;  /* 0x3f00000013117820 */ /* 0x000fc60000410000 */
[----:B------:R-:W-:-:S04]  /*1170*/  FFMA R0, -R21, R21, R2 ;  /* 0x0000001515007223 */ /* 0x000fc80000000102 */
[----:B------:R-:W-:-:S07]  /*1180*/  FFMA R21, R0, R17, R21 ;  /* 0x0000001100157223 */ /* 0x000fce0000000015 */
.L_x_53:
[----:B------:R-:W-:Y:S05]  /*1190*/  BSYNC.RECONVERGENT B2 ;  /* 0x0000000000027941 */ /* 0x000fea0003800200 */
.L_x_51:
        /* <DEDUP_REMOVED lines=14> */
.L_x_55:
[----:B------:R-:W-:Y:S05]  /*1280*/  BSYNC.RECONVERGENT B4 ;  /* 0x0000000000047941 */ /* 0x000fea0003800200 */
.L_x_54:
        /* <DEDUP_REMOVED lines=17> */
.L_x_57:
[----:B------:R-:W-:Y:S01]  /*13a0*/  FMUL.FTZ R21, R2, R19 ;  /* 0x0000001302157220 */ /* 0x000fe20000410000 */
[----:B------:R-:W-:-:S03]  /*13b0*/  FMUL.FTZ R16, R19, 0.5 ;  /* 0x3f00000013107820 */ /* 0x000fc60000410000 */
[----:B------:R-:W-:-:S04]  /*13c0*/  FFMA R0, -R21, R21, R2 ;  /* 0x0000001515007223 */ /* 0x000fc80000000102 */
[----:B------:R-:W-:-:S07]  /*13d0*/  FFMA R21, R0, R16, R21 ;  /* 0x0000001000157223 */ /* 0x000fce0000000015 */
.L_x_58:
[----:B------:R-:W-:Y:S05]  /*13e0*/  BSYNC.RECONVERGENT B2 ;  /* 0x0000000000027941 */ /* 0x000fea0003800200 */
.L_x_56:
        /* <DEDUP_REMOVED lines=14> */
.L_x_60:
[----:B------:R-:W-:Y:S05]  /*14d0*/  BSYNC.RECONVERGENT B4 ;  /* 0x0000000000047941 */ /* 0x000fea0003800200 */
.L_x_59:
[----:B------:R-:W-:Y:S01]  /*14e0*/  IADD3 R14, P0, PT, R14, 0xa0, RZ ;  /* 0x000000a00e0e7810 */ /* 0x000fe20007f1e0ff */
[-C--:B------:R-:W-:Y:S01]  /*14f0*/  FFMA R16, R24, R0.reuse, R13 ;  /* 0x0000000018107223 */ /* 0x080fe2000000000d */
[----:B------:R-:W-:Y:S02]  /*1500*/  FFMA R13, R25, R0, R12 ;  /* 0x00000000190d7223 */ /* 0x000fe4000000000c */
[----:B------:R-:W-:Y:S01]  /*1510*/  IADD3.X R15, PT, PT, RZ, R15, RZ, P0, !PT ;  /* 0x0000000fff0f7210 */ /* 0x000fe200007fe4ff */
[----:B------:R-:W-:Y:S08]  /*1520*/  @P2 BRA `(.L_x_61) ;  /* 0xffffffec004c2947 */ /* 0x000ff0000383ffff */
.L_x_20:
[----:B------:R-:W-:Y:S05]  /*1530*/  BSYNC.RECONVERGENT B0 ;  /* 0x0000000000007941 */ /* 0x000fea0003800200 */
.L_x_19:
[----:B------:R-:W-:-:S13]  /*1540*/  ISETP.NE.AND P0, PT, R10, RZ, PT ;  /* 0x000000ff0a00720c */ /* 0x000fda0003f05270 */
[----:B------:R-:W-:Y:S05]  /*1550*/  @!P0 BRA `(.L_x_18) ;  /* 0x0000001000648947 */ /* 0x000fea0003800000 */
[----:B------:R-:W-:Y:S01]  /*1560*/  ISETP.GE.U32.AND P0, PT, R10, 0x4, PT ;  /* 0x000000040a00780c */ /* 0x000fe20003f06070 */
[----:B------:R-:W-:Y:S01]  /*1570*/  BSSY.RECONVERGENT B0, `(.L_x_62) ;  /* 0x000009a000007945 */ /* 0x000fe20003800200 */
[----:B------:R-:W-:-:S11]  /*1580*/  LOP3.LUT R12, R8, 0x3, RZ, 0xc0, !PT ;  /* 0x00000003080c7812 */ /* 0x000fd600078ec0ff */
[----:B------:R-:W-:Y:S05]  /*1590*/  @!P0 BRA `(.L_x_63) ;  /* 0x00000008005c8947 */ /* 0x000fea0003800000 */
[----:B------:R-:W0:Y:S02]  /*15a0*/  LDC.64 R24, c[0x0][0x380] ;  /* 0x0000e000ff187b82 */ /* 0x000e240000000a00 */
[----:B0-----:R-:W-:-:S05]  /*15b0*/  IMAD.WIDE.U32 R24, R9, 0x14, R24 ;  /* 0x0000001409187825 */ /* 0x001fca00078e0018 */
[----:B------:R-:W2:Y:S04]  /*15c0*/  LDG.E R14, desc[UR6][R24.64+0x4] ;  /* 0x00000406180e7981 */ /* 0x000ea8000c1e1900 */
[----:B------:R-:W3:Y:S01]  /*15d0*/  LDG.E R15, desc[UR6][R24.64] ;  /* 0x00000006180f7981 */ /* 0x000ee2000c1e1900 */
[----:B------:R-:W-:Y:S01]  /*15e0*/  BSSY.RECONVERGENT B2, `(.L_x_64) ;  /* 0x0000011000027945 */ /* 0x000fe20003800200 */
        /* <DEDUP_REMOVED lines=12> */
.L_x_65:
[----:B------:R-:W-:Y:S01]  /*16b0*/  FMUL.FTZ R21, R2, R11 ;  /* 0x0000000b02157220 */ /* 0x000fe20000410000 */
[----:B------:R-:W-:-:S03]  /*16c0*/  FMUL.FTZ R10, R11, 0.5 ;  /* 0x3f0000000b0a7820 */ /* 0x000fc60000410000 */
[----:B------:R-:W-:-:S04]  /*16d0*/  FFMA R0, -R21, R21, R2 ;  /* 0x0000001515007223 */ /* 0x000fc80000000102 */
[----:B------:R-:W-:-:S07]  /*16e0*/  FFMA R21, R0, R10, R21 ;  /* 0x0000000a00157223 */ /* 0x000fce0000000015 */
.L_x_66:
[----:B------:R-:W-:Y:S05]  /*16f0*/  BSYNC.RECONVERGENT B2 ;  /* 0x0000000000027941 */ /* 0x000fea0003800200 */
.L_x_64:
        /* <DEDUP_REMOVED lines=14> */
.L_x_68:
[----:B------:R-:W-:Y:S05]  /*17e0*/  BSYNC.RECONVERGENT B4 ;  /* 0x0000000000047941 */ /* 0x000fea0003800200 */
.L_x_67:
        /* <DEDUP_REMOVED lines=17> */
.L_x_70:
[----:B------:R-:W-:Y:S01]  /*1900*/  FMUL.FTZ R21, R2, R19 ;  /* 0x0000001302157220 */ /* 0x000fe20000410000 */
[----:B------:R-:W-:-:S03]  /*1910*/  FMUL.FTZ R13, R19, 0.5 ;  /* 0x3f000000130d7820 */ /* 0x000fc60000410000 */
[----:B------:R-:W-:-:S04]  /*1920*/  FFMA R0, -R21, R21, R2 ;  /* 0x0000001515007223 */ /* 0x000fc80000000102 */
[----:B------:R-:W-:-:S07]  /*1930*/  FFMA R21, R0, R13, R21 ;  /* 0x0000000d00157223 */ /* 0x000fce0000000015 */
.L_x_71:
[----:B------:R-:W-:Y:S05]  /*1940*/  BSYNC.RECONVERGENT B2 ;  /* 0x0000000000027941 */ /* 0x000fea0003800200 */
.L_x_69:
        /* <DEDUP_REMOVED lines=14> */
.L_x_73:
[----:B------:R-:W-:Y:S05]  /*1a30*/  BSYNC.RECONVERGENT B4 ;  /* 0x0000000000047941 */ /* 0x000fea0003800200 */
.L_x_72:
        /* <DEDUP_REMOVED lines=17> */
.L_x_75:
[----:B------:R-:W-:Y:S01]  /*1b50*/  FMUL.FTZ R21, R2, R19 ;  /* 0x0000001302157220 */ /* 0x000fe20000410000 */
[----:B------:R-:W-:-:S03]  /*1b60*/  FMUL.FTZ R10, R19, 0.5 ;  /* 0x3f000000130a7820 */ /* 0x000fc60000410000 */
[----:B------:R-:W-:-:S04]  /*1b70*/  FFMA R0, -R21, R21, R2 ;  /* 0x0000001515007223 */ /* 0x000fc80000000102 */
[----:B------:R-:W-:-:S07]  /*1b80*/  FFMA R21, R0, R10, R21 ;  /* 0x0000000a00157223 */ /* 0x000fce0000000015 */
.L_x_76:
[----:B------:R-:W-:Y:S05]  /*1b90*/  BSYNC.RECONVERGENT B2 ;  /* 0x0000000000027941 */ /* 0x000fea0003800200 */
.L_x_74:
        /* <DEDUP_REMOVED lines=14> */
.L_x_78:
[----:B------:R-:W-:Y:S05]  /*1c80*/  BSYNC.RECONVERGENT B4 ;  /* 0x0000000000047941 */ /* 0x000fea0003800200 */
.L_x_77:
        /* <DEDUP_REMOVED lines=17> */
.L_x_80:
[----:B------:R-:W-:Y:S01]  /*1da0*/  FMUL.FTZ R21, R2, R17 ;  /* 0x0000001102157220 */ /* 0x000fe20000410000 */
[----:B------:R-:W-:-:S03]  /*1db0*/  FMUL.FTZ R14, R17, 0.5 ;  /* 0x3f000000110e7820 */ /* 0x000fc60000410000 */
[----:B------:R-:W-:-:S04]  /*1dc0*/  FFMA R0, -R21, R21, R2 ;  /* 0x0000001515007223 */ /* 0x000fc80000000102 */
[----:B------:R-:W-:-:S07]  /*1dd0*/  FFMA R21, R0, R14, R21 ;  /* 0x0000000e00157223 */ /* 0x000fce0000000015 */
.L_x_81:
[----:B------:R-:W-:Y:S05]  /*1de0*/  BSYNC.RECONVERGENT B2 ;  /* 0x0000000000027941 */ /* 0x000fea0003800200 */
.L_x_79:
        /* <DEDUP_REMOVED lines=14> */
.L_x_83:
[----:B------:R-:W-:Y:S05]  /*1ed0*/  BSYNC.RECONVERGENT B4 ;  /* 0x0000000000047941 */ /* 0x000fea0003800200 */
.L_x_82:
[-C--:B------:R-:W-:Y:S01]  /*1ee0*/  FFMA R16, R16, R0.reuse, R11 ;  /* 0x0000000010107223 */ /* 0x080fe2000000000b */
[----:B------:R-:W-:Y:S01]  /*1ef0*/  FFMA R13, R10, R0, R13 ;  /* 0x000000000a0d7223 */ /* 0x000fe2000000000d */
[----:B------:R-:W-:-:S07]  /*1f00*/  IADD3 R9, PT, PT, R9, 0x4, RZ ;  /* 0x0000000409097810 */ /* 0x000fce0007ffe0ff */
.L_x_63:
[----:B------:R-:W-:Y:S05]  /*1f10*/  BSYNC.RECONVERGENT B0 ;  /* 0x0000000000007941 */ /* 0x000fea0003800200 */
.L_x_62:
[----:B------:R-:W-:-:S13]  /*1f20*/  ISETP.NE.AND P0, PT, R12, RZ, PT ;  /* 0x000000ff0c00720c */ /* 0x000fda0003f05270 */
[----:B------:R-:W-:Y:S05]  /*1f30*/  @!P0 BRA `(.L_x_18) ;  /* 0x0000000400ec8947 */ /* 0x000fea0003800000 */
[----:B------:R-:W-:Y:S01]  /*1f40*/  ISETP.NE.AND P0, PT, R12, 0x1, PT ;  /* 0x000000010c00780c */ /* 0x000fe20003f05270 */
[----:B------:R-:W-:-:S12]  /*1f50*/  BSSY.RECONVERGENT B0, `(.L_x_84) ;  /* 0x000004f000007945 */ /* 0x000fd80003800200 */
        /* <DEDUP_REMOVED lines=18> */
.L_x_87:
[----:B------:R-:W-:Y:S01]  /*2080*/  FMUL.FTZ R21, R2, R11 ;  /* 0x0000000b02157220 */ /* 0x000fe20000410000 */
[----:B------:R-:W-:-:S03]  /*2090*/  FMUL.FTZ R10, R11, 0.5 ;  /* 0x3f0000000b0a7820 */ /* 0x000fc60000410000 */
[----:B------:R-:W-:-:S04]  /*20a0*/  FFMA R0, -R21, R21, R2 ;  /* 0x0000001515007223 */ /* 0x000fc80000000102 */
[----:B------:R-:W-:-:S07]  /*20b0*/  FFMA R21, R0, R10, R21 ;  /* 0x0000000a00157223 */ /* 0x000fce0000000015 */
.L_x_88:
[----:B------:R-:W-:Y:S05]  /*20c0*/  BSYNC.RECONVERGENT B2 ;  /* 0x0000000000027941 */ /* 0x000fea0003800200 */
.L_x_86:
        /* <DEDUP_REMOVED lines=14> */
.L_x_90:
[----:B------:R-:W-:Y:S05]  /*21b0*/  BSYNC.RECONVERGENT B4 ;  /* 0x0000000000047941 */ /* 0x000fea0003800200 */
.L_x_89:
        /* <DEDUP_REMOVED lines=17> */
.L_x_92:
[----:B------:R-:W-:Y:S01]  /*22d0*/  FMUL.FTZ R21, R2, R17 ;  /* 0x0000001102157220 */ /* 0x000fe20000410000 */
[----:B------:R-:W-:-:S03]  /*22e0*/  FMUL.FTZ R12, R17, 0.5 ;  /* 0x3f000000110c7820 */ /* 0x000fc60000410000 */
[----:B------:R-:W-:-:S04]  /*22f0*/  FFMA R0, -R21, R21, R2 ;  /* 0x0000001515007223 */ /* 0x000fc80000000102 */
[----:B------:R-:W-:-:S07]  /*2300*/  FFMA R21, R0, R12, R21 ;  /* 0x0000000c00157223 */ /* 0x000fce0000000015 */
.L_x_93:
[----:B------:R-:W-:Y:S05]  /*2310*/  BSYNC.RECONVERGENT B2 ;  /* 0x0000000000027941 */ /* 0x000fea0003800200 */
.L_x_91:
        /* <DEDUP_REMOVED lines=14> */
.L_x_95:
[----:B------:R-:W-:Y:S05]  /*2400*/  BSYNC.RECONVERGENT B4 ;  /* 0x0000000000047941 */ /* 0x000fea0003800200 */
.L_x_94:
[-C--:B------:R-:W-:Y:S01]  /*2410*/  FFMA R16, R11, R0.reuse, R16 ;  /* 0x000000000b107223 */ /* 0x080fe20000000010 */
[----:B------:R-:W-:Y:S01]  /*2420*/  FFMA R13, R10, R0, R13 ;  /* 0x000000000a0d7223 */ /* 0x000fe2000000000d */
[----:B------:R-:W-:-:S07]  /*2430*/  IADD3 R9, PT, PT, R9, 0x2, RZ ;  /* 0x0000000209097810 */ /* 0x000fce0007ffe0ff */
.L_x_85:
[----:B------:R-:W-:Y:S05]  /*2440*/  BSYNC.RECONVERGENT B0 ;  /* 0x0000000000007941 */ /* 0x000fea0003800200 */
.L_x_84:
[----:B------:R-:W-:-:S04]  /*2450*/  LOP3.LUT R0, R8, 0x1, RZ, 0xc0, !PT ;  /* 0x0000000108007812 */ /* 0x000fc800078ec0ff */
[----:B------:R-:W-:-:S13]  /*2460*/  ISETP.NE.U32.AND P0, PT, R0, 0x1, PT ;  /* 0x000000010000780c */ /* 0x000fda0003f05070 */
[----:B------:R-:W-:Y:S05]  /*2470*/  @P0 BRA `(.L_x_18) ;  /* 0x00000000009c0947 */ /* 0x000fea0003800000 */
        /* <DEDUP_REMOVED lines=17> */
.L_x_97:
[----:B------:R-:W-:Y:S01]  /*2590*/  FMUL.FTZ R21, R2, R11 ;  /* 0x0000000b02157220 */ /* 0x000fe20000410000 */
[----:B------:R-:W-:-:S03]  /*25a0*/  FMUL.FTZ R11, R11, 0.5 ;  /* 0x3f0000000b0b7820 */ /* 0x000fc60000410000 */
[----:B------:R-:W-:-:S04]  /*25b0*/  FFMA R0, -R21, R21, R2 ;  /* 0x0000001515007223 */ /* 0x000fc80000000102 */
[----:B------:R-:W-:-:S07]  /*25c0*/  FFMA R21, R0, R11, R21 ;  /* 0x0000000b00157223 */ /* 0x000fce0000000015 */
.L_x_98:
[----:B------:R-:W-:Y:S05]  /*25d0*/  BSYNC.RECONVERGENT B0 ;  /* 0x0000000000007941 */ /* 0x000fea0003800200 */
.L_x_96:
        /* <DEDUP_REMOVED lines=14> */
.L_x_100:
[----:B------:R-:W-:Y:S05]  /*26c0*/  BSYNC.RECONVERGENT B0 ;  /* 0x0000000000007941 */ /* 0x000fea0003800200 */
.L_x_99:
[-C--:B------:R-:W-:Y:S01]  /*26d0*/  FFMA R16, R9, R0.reuse, R16 ;  /* 0x0000000009107223 */ /* 0x080fe20000000010 */
[----:B------:R-:W-:-:S07]  /*26e0*/  FFMA R13, R10, R0, R13 ;  /* 0x000000000a0d7223 */ /* 0x000fce000000000d */
.L_x_18:
[----:B------:R-:W-:Y:S05]  /*26f0*/  BSYNC.RECONVERGENT B1 ;  /* 0x0000000000017941 */ /* 0x000fea0003800200 */
.L_x_17:
[----:B------:R-:W0:Y:S01]  /*2700*/  LDCU UR4, c[0x0][0x398] ;  /* 0x00007300ff0477ac */ /* 0x000e220008000800 */
[----:B------:R-:W-:Y:S01]  /*2710*/  BSSY.RECONVERGENT B0, `(.L_x_101) ;  /* 0x0000030000007945 */ /* 0x000fe20003800200 */
[----:B0-----:R-:W-:-:S13]  /*2720*/  ISETP.GE.AND P0, PT, R8, UR4, PT ;  /* 0x0000000408007c0c */ /* 0x001fda000bf06270 */
[----:B------:R-:W-:Y:S05]  /*2730*/  @P0 BRA `(.L_x_102) ;  /* 0x0000000000b40947 */ /* 0x000fea0003800000 */
[----:B------:R-:W-:Y:S01]  /*2740*/  ISETP.NE.AND P0, PT, R3, R8, PT ;  /* 0x000000080300720c */ /* 0x000fe20003f05270 */
[----:B------:R-:W-:-:S12]  /*2750*/  BSSY.RECONVERGENT B1, `(.L_x_103) ;  /* 0x000002a000017945 */ /* 0x000fd80003800200 */
[----:B------:R-:W-:Y:S05]  /*2760*/  @!P0 BRA `(.L_x_104) ;  /* 0x0000000000a08947 */ /* 0x000fea0003800000 */
[----:B------:R-:W0:Y:S02]  /*2770*/  LDC.64 R14, c[0x0][0x380] ;  /* 0x0000e000ff0e7b82 */ /* 0x000e240000000a00 */
[----:B0-----:R-:W-:-:S05]  /*2780*/  IMAD.WIDE.U32 R14, R8, 0x14, R14 ;  /* 0x00000014080e7825 */ /* 0x001fca00078e000e */
[----:B------:R-:W2:Y:S04]  /*2790*/  LDG.E R10, desc[UR6][R14.64+0x4] ;  /* 0x000004060e0a7981 */ /* 0x000ea8000c1e1900 */
[----:B------:R-:W3:Y:S01]  /*27a0*/  LDG.E R7, desc[UR6][R14.64] ;  /* 0x000000060e077981 */ /* 0x000ee2000c1e1900 */
[----:B------:R-:W-:Y:S01]  /*27b0*/  BSSY.RECONVERGENT B2, `(.L_x_105) ;  /* 0x0000011000027945 */ /* 0x000fe20003800200 */
[----:B--2--5:R-:W-:Y:S01]  /*27c0*/  FADD R10, -R5, R10 ;  /* 0x0000000a050a7221 */ /* 0x024fe20000000100 */
        /* <DEDUP_REMOVED lines=11> */
.L_x_106:
[----:B------:R-:W-:Y:S01]  /*2880*/  FMUL.FTZ R21, R2, R9 ;  /* 0x0000000902157220 */ /* 0x000fe20000410000 */
[----:B------:R-:W-:-:S03]  /*2890*/  FMUL.FTZ R9, R9, 0.5 ;  /* 0x3f00000009097820 */ /* 0x000fc60000410000 */
[----:B------:R-:W-:-:S04]  /*28a0*/  FFMA R0, -R21, R21, R2 ;  /* 0x0000001515007223 */ /* 0x000fc80000000102 */
[----:B------:R-:W-:-:S07]  /*28b0*/  FFMA R21, R0, R9, R21 ;  /* 0x0000000900157223 */ /* 0x000fce0000000015 */
.L_x_107:
[----:B------:R-:W-:Y:S05]  /*28c0*/  BSYNC.RECONVERGENT B2 ;  /* 0x0000000000027941 */ /* 0x000fea0003800200 */
.L_x_105:
[----:B------:R-:W2:Y:S01]  /*28d0*/  LDG.E R23, desc[UR6][R14.64+0x10] ;  /* 0x000010060e177981 */ /* 0x000ea2000c1e1900 */
[----:B------:R-:W-:Y:S01]  /*28e0*/  FMUL R21, R2, R21 ;  /* 0x0000001502157220 */ /* 0x000fe20000400000 */
[----:B------:R-:W-:Y:S01]  /*28f0*/  FMUL R2, R6, 6.6743000015634379452e-11 ;  /* 0x2e92c4f806027820 */ /* 0x000fe20000400000 */
[----:B------:R-:W-:Y:S02]  /*2900*/  BSSY.RECONVERGENT B4, `(.L_x_108) ;  /* 0x000000c000047945 */ /* 0x000fe40003800200 */
        /* <DEDUP_REMOVED lines=11> */
.L_x_109:
[----:B------:R-:W-:Y:S05]  /*29c0*/  BSYNC.RECONVERGENT B4 ;  /* 0x0000000000047941 */ /* 0x000fea0003800200 */
.L_x_108:
[-C--:B------:R-:W-:Y:S01]  /*29d0*/  FFMA R16, R7, R0.reuse, R16 ;  /* 0x0000000007107223 */ /* 0x080fe20000000010 */
[----:B------:R-:W-:-:S07]  /*29e0*/  FFMA R13, R10, R0, R13 ;  /* 0x000000000a0d7223 */ /* 0x000fce000000000d */
.L_x_104:
[----:B------:R-:W-:Y:S05]  /*29f0*/  BSYNC.RECONVERGENT B1 ;  /* 0x0000000000017941 */ /* 0x000fea0003800200 */
.L_x_103:
[----:B------:R-:W-:-:S07]  /*2a00*/  IADD3 R8, PT, PT, R8, 0x1, RZ ;  /* 0x0000000108087810 */ /* 0x000fce0007ffe0ff */
.L_x_102:
[----:B------:R-:W-:Y:S05]  /*2a10*/  BSYNC.RECONVERGENT B0 ;  /* 0x0000000000007941 */ /* 0x000fea0003800200 */
.L_x_101:
[----:B------:R-:W0:Y:S01]  /*2a20*/  LDCU UR4, c[0x0][0x398] ;  /* 0x00007300ff0477ac */ /* 0x000e220008000800 */
[----:B------:R-:W-:Y:S01]  /*2a30*/  BSSY.RECONVERGENT B1, `(.L_x_110) ;  /* 0x000025a000017945 */ /* 0x000fe20003800200 */
[----:B0-----:R-:W-:-:S13]  /*2a40*/  ISETP.GE.AND P0, PT, R8, UR4, PT ;  /* 0x0000000408007c0c */ /* 0x001fda000bf06270 */
[----:B------:R-:W-:Y:S05]  /*2a50*/  @P0 BRA `(.L_x_111) ;  /* 0x00000024005c0947 */ /* 0x000fea0003800000 */
[C---:B------:R-:W-:Y:S01]  /*2a60*/  IADD3 R0, PT, PT, R8.reuse, -UR4, RZ ;  /* 0x8000000408007c10 */ /* 0x040fe2000fffe0ff */
[----:B------:R-:W-:Y:S01]  /*2a70*/  BSSY.RECONVERGENT B0, `(.L_x_112) ;  /* 0x000013a000007945 */ /* 0x000fe20003800200 */
[----:B------:R-:W-:Y:S01]  /*2a80*/  IADD3 R7, PT, PT, -R8, UR4, RZ ;  /* 0x0000000408077c10 */ /* 0x000fe2000fffe1ff */
[----:B-----5:R-:W-:Y:S01]  /*2a90*/  FMUL R6, R6, 6.6743000015634379452e-11 ;  /* 0x2e92c4f806067820 */ /* 0x020fe20000400000 */
[----:B------:R-:W-:Y:S02]  /*2aa0*/  ISETP.GT.U32.AND P0, PT, R0, -0x8, PT ;  /* 0xfffffff80000780c */ /* 0x000fe40003f04070 */
[----:B------:R-:W-:-:S11]  /*2ab0*/  LOP3.LUT R11, R7, 0x7, RZ, 0xc0, !PT ;  /* 0x00000007070b7812 */ /* 0x000fd600078ec0ff */
[----:B------:R-:W-:Y:S05]  /*2ac0*/  @P0 BRA `(.L_x_113) ;  /* 0x0000001000d00947 */ /* 0x000fea0003800000 */
[----:B------:R-:W0:Y:S01]  /*2ad0*/  LDC.64 R14, c[0x0][0x380] ;  /* 0x0000e000ff0e7b82 */ /* 0x000e220000000a00 */
[----:B------:R-:W-:-:S04]  /*2ae0*/  LOP3.LUT R12, R7, 0xfffffff8, RZ, 0xc0, !PT ;  /* 0xfffffff8070c7812 */ /* 0x000fc800078ec0ff */
[----:B------:R-:W-:Y:S01]  /*2af0*/  IADD3 R12, PT, PT, -R12, RZ, RZ ;  /* 0x000000ff0c0c7210 */ /* 0x000fe20007ffe1ff */
[----:B0-----:R-:W-:-:S03]  /*2b00*/  IMAD.WIDE.U32 R14, R8, 0x14, R14 ;  /* 0x00000014080e7825 */ /* 0x001fc600078e000e */
[----:B------:R-:W-:-:S04]  /*2b10*/  IADD3 R24, P0, PT, R14, 0x50, RZ ;  /* 0x000000500e187810 */ /* 0x000fc80007f1e0ff */
[----:B------:R-:W-:-:S09]  /*2b20*/  IADD3.X R25, PT, PT, RZ, R15, RZ, P0, !PT ;  /* 0x0000000fff197210 */ /* 0x000fd200007fe4ff */
.L_x_154:
        /* <DEDUP_REMOVED lines=15> */
.L_x_115:
[----:B------:R-:W-:Y:S01]  /*2c20*/  FMUL.FTZ R21, R2, R9 ;  /* 0x0000000902157220 */ /* 0x000fe20000410000 */
[----:B------:R-:W-:-:S03]  /*2c30*/  FMUL.FTZ R9, R9, 0.5 ;  /* 0x3f00000009097820 */ /* 0x000fc60000410000 */
[----:B------:R-:W-:-:S04]  /*2c40*/  FFMA R0, -R21, R21, R2 ;  /* 0x0000001515007223 */ /* 0x000fc80000000102 */
[----:B------:R-:W-:-:S07]  /*2c50*/  FFMA R21, R0, R9, R21 ;  /* 0x0000000900157223 */ /* 0x000fce0000000015 */
.L_x_116:
[----:B------:R-:W-:Y:S05]  /*2c60*/  BSYNC.RECONVERGENT B2 ;  /* 0x0000000000027941 */ /* 0x000fea0003800200 */
.L_x_114:
        /* <DEDUP_REMOVED lines=14> */
.L_x_118:
[----:B------:R-:W-:Y:S05]  /*2d50*/  BSYNC.RECONVERGENT B4 ;  /* 0x0000000000047941 */ /* 0x000fea0003800200 */
.L_x_117:
        /* <DEDUP_REMOVED lines=17> */
.L_x_120:
[----:B------:R-:W-:Y:S01]  /*2e70*/  FMUL.FTZ R21, R2, R19 ;  /* 0x0000001302157220 */ /* 0x000fe20000410000 */
[----:B------:R-:W-:-:S03]  /*2e80*/  FMUL.FTZ R13, R19, 0.5 ;  /* 0x3f000000130d7820 */ /* 0x000fc60000410000 */
[----:B------:R-:W-:-:S04]  /*2e90*/  FFMA R0, -R21, R21, R2 ;  /* 0x0000001515007223 */ /* 0x000fc80000000102 */
[----:B------:R-:W-:-:S07]  /*2ea0*/  FFMA R21, R0, R13, R21 ;  /* 0x0000000d00157223 */ /* 0x000fce0000000015 */
.L_x_121:
[----:B------:R-:W-:Y:S05]  /*2eb0*/  BSYNC.RECONVERGENT B2 ;  /* 0x0000000000027941 */ /* 0x000fea0003800200 */
.L_x_119:
        /* <DEDUP_REMOVED lines=14> */
.L_x_123:
[----:B------:R-:W-:Y:S05]  /*2fa0*/  BSYNC.RECONVERGENT B4 ;  /* 0x0000000000047941 */ /* 0x000fea0003800200 */
.L_x_122:
        /* <DEDUP_REMOVED lines=17> */
.L_x_125:
[----:B------:R-:W-:Y:S01]  /*30c0*/  FMUL.FTZ R21, R2, R19 ;  /* 0x0000001302157220 */ /* 0x000fe20000410000 */
[----:B------:R-:W-:-:S03]  /*30d0*/  FMUL.FTZ R9, R19, 0.5 ;  /* 0x3f00000013097820 */ /* 0x000fc60000410000 */
[----:B------:R-:W-:-:S04]  /*30e0*/  FFMA R0, -R21, R21, R2 ;  /* 0x0000001515007223 */ /* 0x000fc80000000102 */
[----:B------:R-:W-:-:S07]  /*30f0*/  FFMA R21, R0, R9, R21 ;  /* 0x0000000900157223 */ /* 0x000fce0000000015 */
.L_x_126:
[----:B------:R-:W-:Y:S05]  /*3100*/  BSYNC.RECONVERGENT B2 ;  /* 0x0000000000027941 */ /* 0x000fea0003800200 */
.L_x_124:
        /* <DEDUP_REMOVED lines=14> */
.L_x_128:
[----:B------:R-:W-:Y:S05]  /*31f0*/  BSYNC.RECONVERGENT B4 ;  /* 0x0000000000047941 */ /* 0x000fea0003800200 */
.L_x_127:
        /* <DEDUP_REMOVED lines=17> */
.L_x_130:
[----:B------:R-:W-:Y:S01]  /*3310*/  FMUL.FTZ R21, R2, R19 ;  /* 0x0000001302157220 */ /* 0x000fe20000410000 */
[----:B------:R-:W-:-:S03]  /*3320*/  FMUL.FTZ R13, R19, 0.5 ;  /* 0x3f000000130d7820 */ /* 0x000fc60000410000 */
[----:B------:R-:W-:-:S04]  /*3330*/  FFMA R0, -R21, R21, R2 ;  /* 0x0000001515007223 */ /* 0x000fc80000000102 */
[----:B------:R-:W-:-:S07]  /*3340*/  FFMA R21, R0, R13, R21 ;  /* 0x0000000d00157223 */ /* 0x000fce0000000015 */
.L_x_131:
[----:B------:R-:W-:Y:S05]  /*3350*/  BSYNC.RECONVERGENT B2 ;  /* 0x0000000000027941 */ /* 0x000fea0003800200 */
.L_x_129:
        /* <DEDUP_REMOVED lines=14> */
.L_x_133:
[----:B------:R-:W-:Y:S05]  /*3440*/  BSYNC.RECONVERGENT B4 ;  /* 0x0000000000047941 */ /* 0x000fea0003800200 */
.L_x_132:
        /* <DEDUP_REMOVED lines=17> */
.L_x_135:
[----:B------:R-:W-:Y:S01]  /*3560*/  FMUL.FTZ R21, R2, R19 ;  /* 0x0000001302157220 */ /* 0x000fe20000410000 */
[----:B------:R-:W-:-:S03]  /*3570*/  FMUL.FTZ R9, R19, 0.5 ;  /* 0x3f00000013097820 */ /* 0x000fc60000410000 */
[----:B------:R-:W-:-:S04]  /*3580*/  FFMA R0, -R21, R21, R2 ;  /* 0x0000001515007223 */ /* 0x000fc80000000102 */
[----:B------:R-:W-:-:S07]  /*3590*/  FFMA R21, R0, R9, R21 ;  /* 0x0000000900157223 */ /* 0x000fce0000000015 */
.L_x_136:
[----:B------:R-:W-:Y:S05]  /*35a0*/  BSYNC.RECONVERGENT B2 ;  /* 0x0000000000027941 */ /* 0x000fea0003800200 */
.L_x_134:
        /* <DEDUP_REMOVED lines=14> */
.L_x_138:
[----:B------:R-:W-:Y:S05]  /*3690*/  BSYNC.RECONVERGENT B4 ;  /* 0x0000000000047941 */ /* 0x000fea0003800200 */
.L_x_137:
        /* <DEDUP_REMOVED lines=17> */
.L_x_140:
[----:B------:R-:W-:Y:S01]  /*37b0*/  FMUL.FTZ R21, R2, R19 ;  /* 0x0000001302157220 */ /* 0x000fe20000410000 */
[----:B------:R-:W-:-:S03]  /*37c0*/  FMUL.FTZ R13, R19, 0.5 ;  /* 0x3f000000130d7820 */ /* 0x000fc60000410000 */
[----:B------:R-:W-:-:S04]  /*37d0*/  FFMA R0, -R21, R21, R2 ;  /* 0x0000001515007223 */ /* 0x000fc80000000102 */
[----:B------:R-:W-:-:S07]  /*37e0*/  FFMA R21, R0, R13, R21 ;  /* 0x0000000d00157223 */ /* 0x000fce0000000015 */
.L_x_141:
[----:B------:R-:W-:Y:S05]  /*37f0*/  BSYNC.RECONVERGENT B2 ;  /* 0x0000000000027941 */ /* 0x000fea0003800200 */
.L_x_139:
        /* <DEDUP_REMOVED lines=14> */
.L_x_143:
[----:B------:R-:W-:Y:S05]  /*38e0*/  BSYNC.RECONVERGENT B4 ;  /* 0x0000000000047941 */ /* 0x000fea0003800200 */
.L_x_142:
        /* <DEDUP_REMOVED lines=17> */
.L_x_145:
[----:B------:R-:W-:Y:S01]  /*3a00*/  FMUL.FTZ R21, R2, R19 ;  /* 0x0000001302157220 */ /* 0x000fe20000410000 */
[----:B------:R-:W-:-:S03]  /*3a10*/  FMUL.FTZ R9, R19, 0.5 ;  /* 0x3f00000013097820 */ /* 0x000fc60000410000 */
[----:B------:R-:W-:-:S04]  /*3a20*/  FFMA R0, -R21, R21, R2 ;  /* 0x0000001515007223 */ /* 0x000fc80000000102 */
[----:B------:R-:W-:-:S07]  /*3a30*/  FFMA R21, R0, R9, R21 ;  /* 0x0000000900157223 */ /* 0x000fce0000000015 */
.L_x_146:
[----:B------:R-:W-:Y:S05]  /*3a40*/  BSYNC.RECONVERGENT B2 ;  /* 0x0000000000027941 */ /* 0x000fea0003800200 */
.L_x_144:
        /* <DEDUP_REMOVED lines=14> */
.L_x_148:
[----:B------:R-:W-:Y:S05]  /*3b30*/  BSYNC.RECONVERGENT B4 ;  /* 0x0000000000047941 */ /* 0x000fea0003800200 */
.L_x_147:
        /* <DEDUP_REMOVED lines=17> */
.L_x_150:
[----:B------:R-:W-:Y:S01]  /*3c50*/  FMUL.FTZ R21, R2, R19 ;  /* 0x0000001302157220 */ /* 0x000fe20000410000 */
[----:B------:R-:W-:-:S03]  /*3c60*/  FMUL.FTZ R13, R19, 0.5 ;  /* 0x3f000000130d7820 */ /* 0x000fc60000410000 */
[----:B------:R-:W-:-:S04]  /*3c70*/  FFMA R0, -R21, R21, R2 ;  /* 0x0000001515007223 */ /* 0x000fc80000000102 */
[----:B------:R-:W-:-:S07]  /*3c80*/  FFMA R21, R0, R13, R21 ;  /* 0x0000000d00157223 */ /* 0x000fce0000000015 */
.L_x_151:
[----:B------:R-:W-:Y:S05]  /*3c90*/  BSYNC.RECONVERGENT B2 ;  /* 0x0000000000027941 */ /* 0x000fea0003800200 */
.L_x_149:
        /* <DEDUP_REMOVED lines=14> */
.L_x_153:
[----:B------:R-:W-:Y:S05]  /*3d80*/  BSYNC.RECONVERGENT B4 ;  /* 0x0000000000047941 */ /* 0x000fea0003800200 */
.L_x_152:
[----:B------:R-:W-:Y:S01]  /*3d90*/  IADD3 R12, PT, PT, R12, 0x8, RZ ;  /* 0x000000080c0c7810 */ /* 0x000fe20007ffe0ff */
[-C--:B------:R-:W-:Y:S01]  /*3da0*/  FFMA R16, R16, R0.reuse, R15 ;  /* 0x0000000010107223 */ /* 0x080fe2000000000f */
[----:B------:R-:W-:Y:S01]  /*3db0*/  IADD3 R24, P1, PT, R24, 0xa0, RZ ;  /* 0x000000a018187810 */ /* 0x000fe20007f3e0ff */
[----:B------:R-:W-:Y:S01]  /*3dc0*/  FFMA R13, R9, R0, R10 ;  /* 0x00000000090d7223 */ /* 0x000fe2000000000a */
[----:B------:R-:W-:Y:S02]  /*3dd0*/  ISETP.NE.AND P0, PT, R12, RZ, PT ;  /* 0x000000ff0c00720c */ /* 0x000fe40003f05270 */
[----:B------:R-:W-:Y:S02]  /*3de0*/  IADD3.X R25, PT, PT, RZ, R25, RZ, P1, !PT ;  /* 0x00000019ff197210 */ /* 0x000fe40000ffe4ff */
[----:B------:R-:W-:-:S09]  /*3df0*/  IADD3 R8, PT, PT, R8, 0x8, RZ ;  /* 0x0000000808087810 */ /* 0x000fd20007ffe0ff */
[----:B------:R-:W-:Y:S05]  /*3e00*/  @P0 BRA `(.L_x_154) ;  /* 0xffffffec00480947 */ /* 0x000fea000383ffff */
.L_x_113:
[----:B------:R-:W-:Y:S05]  /*3e10*/  BSYNC.RECONVERGENT B0 ;  /* 0x0000000000007941 */ /* 0x000fea0003800200 */
.L_x_112:
        /* <DEDUP_REMOVED lines=23> */
.L_x_158:
[----:B------:R-:W-:Y:S01]  /*3f90*/  FMUL.FTZ R21, R2, R9 ;  /* 0x0000000902157220 */ /* 0x000fe20000410000 */
[----:B------:R-:W-:-:S03]  /*3fa0*/  FMUL.FTZ R9, R9, 0.5 ;  /* 0x3f00000009097820 */ /* 0x000fc60000410000 */
[----:B------:R-:W-:-:S04]  /*3fb0*/  FFMA R0, -R21, R21, R2 ;  /* 0x0000001515007223 */ /* 0x000fc80000000102 */
[----:B------:R-:W-:-:S07]  /*3fc0*/  FFMA R21, R0, R9, R21 ;  /* 0x0000000900157223 */ /* 0x000fce0000000015 */
.L_x_159:
[----:B------:R-:W-:Y:S05]  /*3fd0*/  BSYNC.RECONVERGENT B2 ;  /* 0x0000000000027941 */ /* 0x000fea0003800200 */
.L_x_157:
        /* <DEDUP_REMOVED lines=14> */
.L_x_161:
[----:B------:R-:W-:Y:S05]  /*40c0*/  BSYNC.RECONVERGENT B4 ;  /* 0x0000000000047941 */ /* 0x000fea0003800200 */
.L_x_160:
        /* <DEDUP_REMOVED lines=17> */
.L_x_163:
[----:B------:R-:W-:Y:S01]  /*41e0*/  FMUL.FTZ R21, R2, R17 ;  /* 0x0000001102157220 */ /* 0x000fe20000410000 */
[----:B------:R-:W-:-:S03]  /*41f0*/  FMUL.FTZ R12, R17, 0.5 ;  /* 0x3f000000110c7820 */ /* 0x000fc60000410000 */
[----:B------:R-:W-:-:S04]  /*4200*/  FFMA R0, -R21, R21, R2 ;  /* 0x0000001515007223 */ /* 0x000fc80000000102 */
[----:B------:R-:W-:-:S07]  /*4210*/  FFMA R21, R0, R12, R21 ;  /* 0x0000000c00157223 */ /* 0x000fce0000000015 */
.L_x_164:
[----:B------:R-:W-:Y:S05]  /*4220*/  BSYNC.RECONVERGENT B2 ;  /* 0x0000000000027941 */ /* 0x000fea0003800200 */
.L_x_162:
        /* <DEDUP_REMOVED lines=14> */
.L_x_166:
[----:B------:R-:W-:Y:S05]  /*4310*/  BSYNC.RECONVERGENT B4 ;  /* 0x0000000000047941 */ /* 0x000fea0003800200 */
.L_x_165:
        /* <DEDUP_REMOVED lines=17> */
.L_x_168:
[----:B------:R-:W-:Y:S01]  /*4430*/  FMUL.FTZ R21, R2, R17 ;  /* 0x0000001102157220 */ /* 0x000fe20000410000 */
[----:B------:R-:W-:-:S03]  /*4440*/  FMUL.FTZ R9, R17, 0.5 ;  /* 0x3f00000011097820 */ /* 0x000fc60000410000 */
[----:B------:R-:W-:-:S04]  /*4450*/  FFMA R0, -R21, R21, R2 ;  /* 0x0000001515007223 */ /* 0x000fc80000000102 */
[----:B------:R-:W-:-:S07]  /*4460*/  FFMA R21, R0, R9, R21 ;  /* 0x0000000900157223 */ /* 0x000fce0000000015 */
.L_x_169:
[----:B------:R-:W-:Y:S05]  /*4470*/  BSYNC.RECONVERGENT B2 ;  /* 0x0000000000027941 */ /* 0x000fea0003800200 */
.L_x_167:
        /* <DEDUP_REMOVED lines=14> */
.L_x_171:
[----:B------:R-:W-:Y:S05]  /*4560*/  BSYNC.RECONVERGENT B4 ;  /* 0x0000000000047941 */ /* 0x000fea0003800200 */
.L_x_170:
        /* <DEDUP_REMOVED lines=17> */
.L_x_173:
[----:B------:R-:W-:Y:S01]  /*4680*/  FMUL.FTZ R21, R2, R17 ;  /* 0x0000001102157220 */ /* 0x000fe20000410000 */
[----:B------:R-:W-:-:S03]  /*4690*/  FMUL.FTZ R10, R17, 0.5 ;  /* 0x3f000000110a7820 */ /* 0x000fc60000410000 */
[----:B------:R-:W-:-:S04]  /*46a0*/  FFMA R0, -R21, R21, R2 ;  /* 0x0000001515007223 */ /* 0x000fc80000000102 */
[----:B------:R-:W-:-:S07]  /*46b0*/  FFMA R21, R0, R10, R21 ;  /* 0x0000000a00157223 */ /* 0x000fce0000000015 */
.L_x_174:
[----:B------:R-:W-:Y:S05]  /*46c0*/  BSYNC.RECONVERGENT B2 ;  /* 0x0000000000027941 */ /* 0x000fea0003800200 */
.L_x_172:
        /* <DEDUP_REMOVED lines=14> */
.L_x_176:
[----:B------:R-:W-:Y:S05]  /*47b0*/  BSYNC.RECONVERGENT B4 ;  /* 0x0000000000047941 */ /* 0x000fea0003800200 */
.L_x_175:
[-C--:B------:R-:W-:Y:S01]  /*47c0*/  FFMA R16, R16, R0.reuse, R13 ;  /* 0x0000000010107223 */ /* 0x080fe2000000000d */
[----:B------:R-:W-:Y:S01]  /*47d0*/  FFMA R13, R9, R0, R12 ;  /* 0x00000000090d7223 */ /* 0x000fe2000000000c */
[----:B------:R-:W-:-:S07]  /*47e0*/  IADD3 R8, PT, PT, R8, 0x4, RZ ;  /* 0x0000000408087810 */ /* 0x000fce0007ffe0ff */
.L_x_156:
[----:B------:R-:W-:Y:S05]  /*47f0*/  BSYNC.RECONVERGENT B0 ;  /* 0x0000000000007941 */ /* 0x000fea0003800200 */
.L_x_155:
        /* <DEDUP_REMOVED lines=22> */
.L_x_180:
[----:B------:R-:W-:Y:S01]  /*4960*/  FMUL.FTZ R21, R2, R9 ;  /* 0x0000000902157220 */ /* 0x000fe20000410000 */
[----:B------:R-:W-:-:S03]  /*4970*/  FMUL.FTZ R9, R9, 0.5 ;  /* 0x3f00000009097820 */ /* 0x000fc60000410000 */
[----:B------:R-:W-:-:S04]  /*4980*/  FFMA R0, -R21, R21, R2 ;  /* 0x0000001515007223 */ /* 0x000fc80000000102 */
[----:B------:R-:W-:-:S07]  /*4990*/  FFMA R21, R0, R9, R21 ;  /* 0x0000000900157223 */ /* 0x000fce0000000015 */
.L_x_181:
[----:B------:R-:W-:Y:S05]  /*49a0*/  BSYNC.RECONVERGENT B2 ;  /* 0x0000000000027941 */ /* 0x000fea0003800200 */
.L_x_179:
        /* <DEDUP_REMOVED lines=14> */
.L_x_183:
[----:B------:R-:W-:Y:S05]  /*4a90*/  BSYNC.RECONVERGENT B4 ;  /* 0x0000000000047941 */ /* 0x000fea0003800200 */
.L_x_182:
        /* <DEDUP_REMOVED lines=17> */
.L_x_185:
[----:B------:R-:W-:Y:S01]  /*4bb0*/  FMUL.FTZ R21, R2, R19 ;  /* 0x0000001302157220 */ /* 0x000fe20000410000 */
[----:B------:R-:W-:-:S03]  /*4bc0*/  FMUL.FTZ R13, R19, 0.5 ;  /* 0x3f000000130d7820 */ /* 0x000fc60000410000 */
[----:B------:R-:W-:-:S04]  /*4bd0*/  FFMA R0, -R21, R21, R2 ;  /* 0x0000001515007223 */ /* 0x000fc80000000102 */
[----:B------:R-:W-:-:S07]  /*4be0*/  FFMA R21, R0, R13, R21 ;  /* 0x0000000d00157223 */ /* 0x000fce0000000015 */
.L_x_186:
[----:B------:R-:W-:Y:S05]  /*4bf0*/  BSYNC.RECONVERGENT B2 ;  /* 0x0000000000027941 */ /* 0x000fea0003800200 */
.L_x_184:
        /* <DEDUP_REMOVED lines=14> */
.L_x_188:
[----:B------:R-:W-:Y:S05]  /*4ce0*/  BSYNC.RECONVERGENT B4 ;  /* 0x0000000000047941 */ /* 0x000fea0003800200 */
.L_x_187:
[-C--:B------:R-:W-:Y:S01]  /*4cf0*/  FFMA R16, R10, R0.reuse, R11 ;  /* 0x000000000a107223 */ /* 0x080fe2000000000b */
[----:B------:R-:W-:Y:S01]  /*4d00*/  FFMA R13, R9, R0, R12 ;  /* 0x00000000090d7223 */ /* 0x000fe2000000000c */
[----:B------:R-:W-:-:S07]  /*4d10*/  IADD3 R8, PT, PT, R8, 0x2, RZ ;  /* 0x0000000208087810 */ /* 0x000fce0007ffe0ff */
.L_x_178:
[----:B------:R-:W-:Y:S05]  /*4d20*/  BSYNC.RECONVERGENT B0 ;  /* 0x0000000000007941 */ /* 0x000fea0003800200 */
.L_x_177:
        /* <DEDUP_REMOVED lines=20> */
.L_x_190:
[----:B------:R-:W-:Y:S01]  /*4e70*/  FMUL.FTZ R21, R2, R7 ;  /* 0x0000000702157220 */ /* 0x000fe20000410000 */
[----:B------:R-:W-:-:S03]  /*4e80*/  FMUL.FTZ R4, R7, 0.5 ;  /* 0x3f00000007047820 */ /* 0x000fc60000410000 */
[----:B------:R-:W-:-:S04]  /*4e90*/  FFMA R0, -R21, R21, R2 ;  /* 0x0000001515007223 */ /* 0x000fc80000000102 */
[----:B------:R-:W-:-:S07]  /*4ea0*/  FFMA R21, R0, R4, R21 ;  /* 0x0000000400157223 */ /* 0x000fce0000000015 */
.L_x_191:
[----:B------:R-:W-:Y:S05]  /*4eb0*/  BSYNC.RECONVERGENT B0 ;  /* 0x0000000000007941 */ /* 0x000fea0003800200 */
.L_x_189:
        /* <DEDUP_REMOVED lines=14> */
.L_x_193:
[----:B------:R-:W-:Y:S05]  /*4fa0*/  BSYNC.RECONVERGENT B0 ;  /* 0x0000000000007941 */ /* 0x000fea0003800200 */
.L_x_192:
[-C--:B------:R-:W-:Y:S01]  /*4fb0*/  FFMA R16, R5, R0.reuse, R16 ;  /* 0x0000000005107223 */ /* 0x080fe20000000010 */
[----:B------:R-:W-:-:S07]  /*4fc0*/  FFMA R13, R8, R0, R13 ;  /* 0x00000000080d7223 */ /* 0x000fce000000000d */
.L_x_111:
[----:B------:R-:W-:Y:S05]  /*4fd0*/  BSYNC.RECONVERGENT B1 ;  /* 0x0000000000017941 */ /* 0x000fea0003800200 */
.L_x_110:
[----:B-----5:R-:W0:Y:S08]  /*4fe0*/  LDC.64 R4, c[0x0][0x388] ;  /* 0x0000e200ff047b82 */ /* 0x020e300000000a00 */
[----:B------:R-:W1:Y:S01]  /*4ff0*/  LDC.64 R6, c[0x0][0x390] ;  /* 0x0000e400ff067b82 */ /* 0x000e620000000a00 */
[----:B0-----:R-:W-:-:S05]  /*5000*/  IMAD.WIDE R4, R3, 0x4, R4 ;  /* 0x0000000403047825 */ /* 0x001fca00078e0204 */
[----:B------:R-:W-:Y:S01]  /*5010*/  STG.E desc[UR6][R4.64], R16 ;  /* 0x0000001004007986 */ /* 0x000fe2000c101906 */
[----:B-1----:R-:W-:-:S05]  /*5020*/  IMAD.WIDE R2, R3, 0x4, R6 ;  /* 0x0000000403027825 */ /* 0x002fca00078e0206 */
[----:B------:R-:W-:Y:S01]  /*5030*/  STG.E desc[UR6][R2.64], R13 ;  /* 0x0000000d02007986 */ /* 0x000fe2000c101906 */
[----:B------:R-:W-:Y:S05]  /*5040*/  EXIT ;  /* 0x000000000000794d */ /* 0x000fea0003800000 */
        .weak           $__internal_1_$__cuda_sm20_sqrt_rn_f32_slowpath
        .type           $__internal_1_$__cuda_sm20_sqrt_rn_f32_slowpath,@function
        .size           $__internal_1_$__cuda_sm20_sqrt_rn_f32_slowpath,($__internal_2_$__cuda_sm3x_div_rn_noftz_f32_slowpath - $__internal_1_$__cuda_sm20_sqrt_rn_f32_slowpath)
$__internal_1_$__cuda_sm20_sqrt_rn_f32_slowpath:
[----:B------:R-:W-:-:S13]  /*5050*/  LOP3.LUT P0, RZ, R2, 0x7fffffff, RZ, 0xc0, !PT ;  /* 0x7fffffff02ff7812 */ /* 0x000fda000780c0ff */
[----:B------:R-:W-:Y:S01]  /*5060*/  @!P0 MOV R21, R2 ;  /* 0x0000000200158202 */ /* 0x000fe20000000f00 */
[----:B------:R-:W-:Y:S06]  /*5070*/  @!P0 BRA `(.L_x_194) ;  /* 0x0000000000408947 */ /* 0x000fec0003800000 */
[----:B------:R-:W-:-:S13]  /*5080*/  FSETP.GEU.FTZ.AND P0, PT, R2, RZ, PT ;  /* 0x000000ff0200720b */ /* 0x000fda0003f1e000 */
[----:B------:R-:W-:Y:S01]  /*5090*/  @!P0 MOV R21, 0x7fffffff ;  /* 0x7fffffff00158802 */ /* 0x000fe20000000f00 */
[----:B------:R-:W-:Y:S06]  /*50a0*/  @!P0 BRA `(.L_x_194) ;  /* 0x0000000000348947 */ /* 0x000fec0003800000 */
[----:B------:R-:W-:-:S13]  /*50b0*/  FSETP.GTU.FTZ.AND P0, PT, |R2|, +INF , PT ;  /* 0x7f8000000200780b */ /* 0x000fda0003f1c200 */
[----:B------:R-:W-:Y:S01]  /*50c0*/  @P0 FADD.FTZ R21, R2, 1 ;  /* 0x3f80000002150421 */ /* 0x000fe20000010000 */
[----:B------:R-:W-:Y:S06]  /*50d0*/  @P0 BRA `(.L_x_194) ;  /* 0x0000000000280947 */ /* 0x000fec0003800000 */
[----:B------:R-:W-:-:S13]  /*50e0*/  FSETP.NEU.FTZ.AND P0, PT, |R2|, +INF , PT ;  /* 0x7f8000000200780b */ /* 0x000fda0003f1d200 */
[----:B------:R-:W-:Y:S01]  /*50f0*/  @P0 FFMA R20, R2, 1.84467440737095516160e+19, RZ ;  /* 0x5f80000002140823 */ /* 0x000fe200000000ff */
[----:B------:R-:W-:-:S03]  /*5100*/  @!P0 MOV R21, R2 ;  /* 0x0000000200158202 */ /* 0x000fc60000000f00 */
[----:B------:R-:W0:Y:S02]  /*5110*/  @P0 MUFU.RSQ R17, R20 ;  /* 0x0000001400110308 */ /* 0x000e240000001400 */
[----:B0-----:R-:W-:Y:S01]  /*5120*/  @P0 FMUL.FTZ R19, R20, R17 ;  /* 0x0000001114130220 */ /* 0x001fe20000410000 */
[----:B------:R-:W-:-:S03]  /*5130*/  @P0 FMUL.FTZ R17, R17, 0.5 ;  /* 0x3f00000011110820 */ /* 0x000fc60000410000 */
[----:B------:R-:W-:-:S04]  /*5140*/  @P0 FADD.FTZ R18, -R19, -RZ ;  /* 0x800000ff13120221 */ /* 0x000fc80000010100 */
[----:B------:R-:W-:-:S04]  /*5150*/  @P0 FFMA R18, R19, R18, R20 ;  /* 0x0000001213120223 */ /* 0x000fc80000000014 */
[----:B------:R-:W-:-:S04]  /*5160*/  @P0 FFMA R17, R18, R17, R19 ;  /* 0x0000001112110223 */ /* 0x000fc80000000013 */
[----:B------:R-:W-:-:S07]  /*5170*/  @P0 FMUL.FTZ R21, R17, 2.3283064365386962891e-10 ;  /* 0x2f80000011150820 */ /* 0x000fce0000410000 */
.L_x_194:
[----:B------:R-:W-:Y:S01]  /*5180*/  HFMA2 R19, -RZ, RZ, 0, 0 ;  /* 0x00000000ff137431 */ /* 0x000fe200000001ff */
[----:B------:R-:W-:-:S04]  /*5190*/  MOV R18, R0 ;  /* 0x0000000000127202 */ /* 0x000fc80000000f00 */
[----:B------:R-:W-:Y:S05]  /*51a0*/  RET.REL.NODEC R18 `(_Z14compute_forcesP4BodyPfS1_i) ;  /* 0xffffffac12947950 */ /* 0x000fea0003c3ffff */
        .weak           $__internal_2_$__cuda_sm3x_div_rn_noftz_f32_slowpath
        .type           $__internal_2_$__cuda_sm3x_div_rn_noftz_f32_slowpath,@function
        .size           $__internal_2_$__cuda_sm3x_div_rn_noftz_f32_slowpath,(.L_x_209 - $__internal_2_$__cuda_sm3x_div_rn_noftz_f32_slowpath)
$__internal_2_$__cuda_sm3x_div_rn_noftz_f32_slowpath:
[----:B------:R-:W-:Y:S01]  /*51b0*/  SHF.R.U32.HI R19, RZ, 0x17, R21 ;  /* 0x00000017ff137819 */ /* 0x000fe20000011615 */
[----:B------:R-:W-:Y:S01]  /*51c0*/  BSSY.RECONVERGENT B2, `(.L_x_195) ;  /* 0x0000062000027945 */ /* 0x000fe20003800200 */
[----:B------:R-:W-:Y:S02]  /*51d0*/  SHF.R.U32.HI R18, RZ, 0x17, R23 ;  /* 0x00000017ff127819 */ /* 0x000fe40000011617 */
[----:B------:R-:W-:Y:S02]  /*51e0*/  LOP3.LUT R19, R19, 0xff, RZ, 0xc0, !PT ;  /* 0x000000ff13137812 */ /* 0x000fe400078ec0ff */
[----:B------:R-:W-:Y:S02]  /*51f0*/  LOP3.LUT R18, R18, 0xff, RZ, 0xc0, !PT ;  /* 0x000000ff12127812 */ /* 0x000fe400078ec0ff */
[----:B------:R-:W-:Y:S02]  /*5200*/  IADD3 R0, PT, PT, R19, -0x1, RZ ;  /* 0xffffffff13007810 */ /* 0x000fe40007ffe0ff */
[----:B------:R-:W-:-:S02]  /*5210*/  IADD3 R17, PT, PT, R18, -0x1, RZ ;  /* 0xffffffff12117810 */ /* 0x000fc40007ffe0ff */
[----:B------:R-:W-:-:S04]  /*5220*/  ISETP.GT.U32.AND P0, PT, R0, 0xfd, PT ;  /* 0x000000fd0000780c */ /* 0x000fc80003f04070 */
[----:B------:R-:W-:-:S13]  /*5230*/  ISETP.GT.U32.OR P0, PT, R17, 0xfd, P0 ;  /* 0x000000fd1100780c */ /* 0x000fda0000704470 */
[----:B------:R-:W-:Y:S01]  /*5240*/  @!P0 MOV R20, RZ ;  /* 0x000000ff00148202 */ /* 0x000fe20000000f00 */
[----:B------:R-:W-:Y:S06]  /*5250*/  @!P0 BRA `(.L_x_196) ;  /* 0x00000000005c8947 */ /* 0x000fec0003800000 */
[----:B------:R-:W-:Y:S02]  /*5260*/  FSETP.GTU.FTZ.AND P0, PT, |R23|, +INF , PT ;  /* 0x7f8000001700780b */ /* 0x000fe40003f1c200 */
[----:B------:R-:W-:-:S04]  /*5270*/  FSETP.GTU.FTZ.AND P1, PT, |R21|, +INF , PT ;  /* 0x7f8000001500780b */ /* 0x000fc80003f3c200 */
[----:B------:R-:W-:-:S13]  /*5280*/  PLOP3.LUT P0, PT, P0, P1, PT, 0xf8, 0x8f ;  /* 0x00000000008f781c */ /* 0x000fda0000703f70 */
[----:B------:R-:W-:Y:S05]  /*5290*/  @P0 BRA `(.L_x_197) ;  /* 0x00000004004c0947 */ /* 0x000fea0003800000 */
[----:B------:R-:W-:-:S13]  /*52a0*/  LOP3.LUT P0, RZ, R21, 0x7fffffff, R23, 0xc8, !PT ;  /* 0x7fffffff15ff7812 */ /* 0x000fda000780c817 */
[----:B------:R-:W-:Y:S05]  /*52b0*/  @!P0 BRA `(.L_x_198) ;  /* 0x00000004003c8947 */ /* 0x000fea0003800000 */
[----:B------:R-:W-:Y:S02]  /*52c0*/  FSETP.NEU.FTZ.AND P3, PT, |R23|, +INF , PT ;  /* 0x7f8000001700780b */ /* 0x000fe40003f7d200 */
        /* <DEDUP_REMOVED lines=11> */
[----:B------:R-:W-:Y:S01]  /*5380*/  @P0 MOV R20, RZ ;  /* 0x000000ff00140202 */ /* 0x000fe20000000f00 */
[----:B------:R-:W-:Y:S01]  /*5390*/  @!P0 FFMA R23, R23, 1.84467440737095516160e+19, RZ ;  /* 0x5f80000017178823 */ /* 0x000fe200000000ff */
[----:B------:R-:W-:Y:S01]  /*53a0*/  @!P0 MOV R20, 0xffffffc0 ;  /* 0xffffffc000148802 */ /* 0x000fe20000000f00 */
[----:B------:R-:W-:-:S03]  /*53b0*/  @!P1 FFMA R21, R21, 1.84467440737095516160e+19, RZ ;  /* 0x5f80000015159823 */ /* 0x000fc600000000ff */
[----:B------:R-:W-:-:S07]  /*53c0*/  @!P1 IADD3 R20, PT, PT, R20, 0x40, RZ ;  /* 0x0000004014149810 */ /* 0x000fce0007ffe0ff */
.L_x_196:
[----:B------:R-:W-:Y:S01]  /*53d0*/  LEA R28, R19, 0xc0800000, 0x17 ;  /* 0xc0800000131c7811 */ /* 0x000fe200078eb8ff */
[----:B------:R-:W-:Y:S01]  /*53e0*/  BSSY.RECONVERGENT B3, `(.L_x_201) ;  /* 0x0000036000037945 */ /* 0x000fe20003800200 */
[----:B------:R-:W-:Y:S02]  /*53f0*/  IADD3 R18, PT, PT, R18, -0x7f, RZ ;  /* 0xffffff8112127810 */ /* 0x000fe40007ffe0ff */
[----:B------:R-:W-:Y:S02]  /*5400*/  IADD3 R28, PT, PT, -R28, R21, RZ ;  /* 0x000000151c1c7210 */ /* 0x000fe40007ffe1ff */
[C---:B------:R-:W-:Y:S01]  /*5410*/  IADD3 R19, PT, PT, R18.reuse, 0x7f, -R19 ;  /* 0x0000007f12137810 */ /* 0x040fe20007ffe813 */
[----:B------:R-:W-:Y:S01]  /*5420*/  IMAD R0, R18, -0x800000, R23 ;  /* 0xff80000012007824 */ /* 0x000fe200078e0217 */
[----:B------:R-:W0:Y:S01]  /*5430*/  MUFU.RCP R22, R28 ;  /* 0x0000001c00167308 */ /* 0x000e220000001000 */
[----:B------:R-:W-:Y:S01]  /*5440*/  FADD.FTZ R17, -R28, -RZ ;  /* 0x800000ff1c117221 */ /* 0x000fe20000010100 */
[----:B------:R-:W-:-:S03]  /*5450*/  IADD3 R19, PT, PT, R19, R20, RZ ;  /* 0x0000001413137210 */ /* 0x000fc60007ffe0ff */
[----:B0-----:R-:W-:-:S04]  /*5460*/  FFMA R21, R22, R17, 1 ;  /* 0x3f80000016157423 */ /* 0x001fc80000000011 */
[----:B------:R-:W-:-:S04]  /*5470*/  FFMA R21, R22, R21, R22 ;  /* 0x0000001516157223 */ /* 0x000fc80000000016 */
[----:B------:R-:W-:-:S04]  /*5480*/  FFMA R22, R0, R21, RZ ;  /* 0x0000001500167223 */ /* 0x000fc800000000ff */
[----:B------:R-:W-:-:S04]  /*5490*/  FFMA R23, R17, R22, R0 ;  /* 0x0000001611177223 */ /* 0x000fc80000000000 */
[----:B------:R-:W-:-:S04]  /*54a0*/  FFMA R22, R21, R23, R22 ;  /* 0x0000001715167223 */ /* 0x000fc80000000016 */
[----:B------:R-:W-:-:S04]  /*54b0*/  FFMA R17, R17, R22, R0 ;  /* 0x0000001611117223 */ /* 0x000fc80000000000 */
[----:B------:R-:W-:-:S05]  /*54c0*/  FFMA R0, R21, R17, R22 ;  /* 0x0000001115007223 */ /* 0x000fca0000000016 */
[----:B------:R-:W-:-:S04]  /*54d0*/  SHF.R.U32.HI R18, RZ, 0x17, R0 ;  /* 0x00000017ff127819 */ /* 0x000fc80000011600 */
[----:B------:R-:W-:-:S04]  /*54e0*/  LOP3.LUT R18, R18, 0xff, RZ, 0xc0, !PT ;  /* 0x000000ff12127812 */ /* 0x000fc800078ec0ff */
[----:B------:R-:W-:-:S04]  /*54f0*/  IADD3 R18, PT, PT, R18, R19, RZ ;  /* 0x0000001312127210 */ /* 0x000fc80007ffe0ff */
[----:B------:R-:W-:-:S04]  /*5500*/  IADD3 R20, PT, PT, R18, -0x1, RZ ;  /* 0xffffffff12147810 */ /* 0x000fc80007ffe0ff */
        /* <DEDUP_REMOVED lines=10> */
[CCC-:B------:R-:W-:Y:S01]  /*55b0*/  FFMA.RP R20, R21.reuse, R17.reuse, R22.reuse ;  /* 0x0000001115147223 */ /* 0x1c0fe20000008016 */
[----:B------:R-:W-:Y:S01]  /*55c0*/  FFMA.RM R21, R21, R17, R22 ;  /* 0x0000001115157223 */ /* 0x000fe20000004016 */
[C---:B------:R-:W-:Y:S02]  /*55d0*/  IADD3 R17, PT, PT, R18.reuse, 0x20, RZ ;  /* 0x0000002012117810 */ /* 0x040fe40007ffe0ff */
[----:B------:R-:W-:Y:S02]  /*55e0*/  LOP3.LUT R19, R19, 0x7fffff, RZ, 0xc0, !PT ;  /* 0x007fffff13137812 */ /* 0x000fe400078ec0ff */
[C---:B------:R-:W-:Y:S02]  /*55f0*/  ISETP.NE.AND P3, PT, R18.reuse, RZ, PT ;  /* 0x000000ff1200720c */ /* 0x040fe40003f65270 */
[----:B------:R-:W-:Y:S02]  /*5600*/  LOP3.LUT R22, R19, 0x800000, RZ, 0xfc, !PT ;  /* 0x0080000013167812 */ /* 0x000fe400078efcff */
[----:B------:R-:W-:-:S02]  /*5610*/  ISETP.NE.AND P1, PT, R18, RZ, PT ;  /* 0x000000ff1200720c */ /* 0x000fc40003f25270 */
[----:B------:R-:W-:Y:S02]  /*5620*/  IADD3 R18, PT, PT, -R18, RZ, RZ ;  /* 0x000000ff12127210 */ /* 0x000fe40007ffe1ff */
[----:B------:R-:W-:Y:S02]  /*5630*/  SHF.L.U32 R17, R22, R17, RZ ;  /* 0x0000001116117219 */ /* 0x000fe400000006ff */
[----:B------:R-:W-:Y:S02]  /*5640*/  FSETP.NEU.FTZ.AND P0, PT, R20, R21, PT ;  /* 0x000000151400720b */ /* 0x000fe40003f1d000 */
[----:B------:R-:W-:Y:S02]  /*5650*/  SEL R19, R18, RZ, P3 ;  /* 0x000000ff12137207 */ /* 0x000fe40001800000 */
[----:B------:R-:W-:Y:S02]  /*5660*/  ISETP.NE.AND P1, PT, R17, RZ, P1 ;  /* 0x000000ff1100720c */ /* 0x000fe40000f25270 */
[----:B------:R-:W-:-:S02]  /*5670*/  SHF.R.U32.HI R22, RZ, R19, R22 ;  /* 0x00000013ff167219 */ /* 0x000fc40000011616 */
[----:B------:R-:W-:Y:S02]  /*5680*/  PLOP3.LUT P0, PT, P0, P1, PT, 0xf8, 0x8f ;  /* 0x00000000008f781c */ /* 0x000fe40000703f70 */
[----:B------:R-:W-:Y:S02]  /*5690*/  SHF.R.U32.HI R18, RZ, 0x1, R22 ;  /* 0x00000001ff127819 */ /* 0x000fe40000011616 */
[----:B------:R-:W-:-:S04]  /*56a0*/  SEL R17, RZ, 0x1, !P0 ;  /* 0x00000001ff117807 */ /* 0x000fc80004000000 */
[----:B------:R-:W-:-:S04]  /*56b0*/  LOP3.LUT R17, R17, 0x1, R18, 0xf8, !PT ;  /* 0x0000000111117812 */ /* 0x000fc800078ef812 */
[----:B------:R-:W-:-:S04]  /*56c0*/  LOP3.LUT R17, R17, R22, RZ, 0xc0, !PT ;  /* 0x0000001611117212 */ /* 0x000fc800078ec0ff */
[----:B------:R-:W-:-:S04]  /*56d0*/  IADD3 R17, PT, PT, R18, R17, RZ ;  /* 0x0000001112117210 */ /* 0x000fc80007ffe0ff */
[----:B------:R-:W-:Y:S01]  /*56e0*/  LOP3.LUT R0, R17, R0, RZ, 0xfc, !PT ;  /* 0x0000000011007212 */ /* 0x000fe200078efcff */
[----:B------:R-:W-:Y:S06]  /*56f0*/  BRA `(.L_x_204) ;  /* 0x0000000000107947 */ /* 0x000fec0003800000 */
.L_x_203:
[----:B------:R-:W-:-:S04]  /*5700*/  LOP3.LUT R0, R0, 0x80000000, RZ, 0xc0, !PT ;  /* 0x8000000000007812 */ /* 0x000fc800078ec0ff */
[----:B------:R-:W-:Y:S01]  /*5710*/  LOP3.LUT R0, R0, 0x7f800000, RZ, 0xfc, !PT ;  /* 0x7f80000000007812 */ /* 0x000fe200078efcff */
[----:B------:R-:W-:Y:S06]  /*5720*/  BRA `(.L_x_204) ;  /* 0x0000000000047947 */ /* 0x000fec0003800000 */
.L_x_202:
[----:B------:R-:W-:-:S07]  /*5730*/  LEA R0, R19, R0, 0x17 ;  /* 0x0000000013007211 */ /* 0x000fce00078eb8ff */
.L_x_204:
[----:B------:R-:W-:Y:S05]  /*5740*/  BSYNC.RECONVERGENT B3 ;  /* 0x0000000000037941 */ /* 0x000fea0003800200 */
.L_x_201:
[----:B------:R-:W-:Y:S05]  /*5750*/  BRA `(.L_x_205) ;  /* 0x0000000000207947 */ /* 0x000fea0003800000 */
.L_x_200:
[----:B------:R-:W-:-:S04]  /*5760*/  LOP3.LUT R21, R21, 0x80000000, R23, 0x48, !PT ;  /* 0x8000000015157812 */ /* 0x000fc800078e4817 */
[----:B------:R-:W-:Y:S01]  /*5770*/  LOP3.LUT R0, R21, 0x7f800000, RZ, 0xfc, !PT ;  /* 0x7f80000015007812 */ /* 0x000fe200078efcff */
[----:B------:R-:W-:Y:S06]  /*5780*/  BRA `(.L_x_205) ;  /* 0x0000000000147947 */ /* 0x000fec0003800000 */
.L_x_199:
[----:B------:R-:W-:Y:S01]  /*5790*/  LOP3.LUT R0, R21, 0x80000000, R23, 0x48, !PT ;  /* 0x8000000015007812 */ /* 0x000fe200078e4817 */
[----:B------:R-:W-:Y:S06]  /*57a0*/  BRA `(.L_x_205) ;  /* 0x00000000000c7947 */ /* 0x000fec0003800000 */
.L_x_198:
[----:B------:R-:W0:Y:S01]  /*57b0*/  MUFU.RSQ R0, -QNAN ;  /* 0xffc0000000007908 */ /* 0x000e220000001400 */
[----:B------:R-:W-:Y:S05]  /*57c0*/  BRA `(.L_x_205) ;  /* 0x0000000000047947 */ /* 0x000fea0003800000 */
.L_x_197:
[----:B------:R-:W-:-:S07]  /*57d0*/  FADD.FTZ R0, R23, R21 ;  /* 0x0000001517007221 */ /* 0x000fce0000010000 */
.L_x_205:
[----:B------:R-:W-:Y:S05]  /*57e0*/  BSYNC.RECONVERGENT B2 ;  /* 0x0000000000027941 */ /* 0x000fea0003800200 */
.L_x_195:
[----:B------:R-:W-:Y:S01]  /*57f0*/  HFMA2 R19, -RZ, RZ, 0, 0 ;  /* 0x00000000ff137431 */ /* 0x000fe200000001ff */
[----:B------:R-:W-:-:S04]  /*5800*/  MOV R18, R2 ;  /* 0x0000000200127202 */ /* 0x000fc80000000f00 */
[----:B0-----:R-:W-:Y:S05]  /*5810*/  RET.REL.NODEC R18 `(_Z14compute_forcesP4BodyPfS1_i) ;  /* 0xffffffa412f87950 */ /* 0x001fea0003c3ffff */
.L_x_206:
        /* <DEDUP_REMOVED lines=14> */
.L_x_209:


//--------------------- .nv.global.init           --------------------------
	.section	.nv.global.init,"aw",@progbits
.nv.global.init:
	.type		$str,@object
	.size		$str,(.L_0 - $str)
$str:
        /*0000*/ 	.byte	0x5b, 0x73, 0x74, 0x65, 0x70, 0x20, 0x25, 0x64, 0x5d, 0x20, 0x78, 0x3d, 0x25, 0x2e, 0x32, 0x66
        /*0010*/ 	.byte	0x20, 0x79, 0x3d, 0x25, 0x2e, 0x32, 0x66, 0x20, 0x76, 0x78, 0x3d, 0x25, 0x2e, 0x35, 0x66, 0x20
        /*0020*/ 	.byte	0x76, 0x79, 0x3d, 0x25, 0x2e, 0x35, 0x66, 0x20, 0x61, 0x78, 0x3d, 0x25, 0x2e, 0x35, 0x65, 0x20
        /*0030*/ 	.byte	0x61, 0x79, 0x3d, 0x25, 0x2e, 0x35, 0x65, 0x0a, 0x00
.L_0:


//--------------------- .nv.shared.reserved.0     --------------------------
	.section	.nv.shared.reserved.0,"aw",@nobits
	.weak		__nv_reservedSMEM_offset_0_alias
	.size		__nv_reservedSMEM_offset_0_alias, 0, 64
	.other		__nv_reservedSMEM_offset_0_alias,@"STO_CUDA_RESERVED_SHARED STV_DEFAULT"
__nv_reservedSMEM_offset_0_alias:
	.zero		0
	.zero		64


//--------------------- .nv.constant0._Z13update_bodiesP4BodyPfS1_ifi --------------------------
	.section	.nv.constant0._Z13update_bodiesP4BodyPfS1_ifi,"a",@progbits
	.sectionflags	@""
	.align	4
.nv.constant0._Z13update_bodiesP4BodyPfS1_ifi:
	.zero		932


//--------------------- .nv.constant0._Z14compute_forcesP4BodyPfS1_i --------------------------
	.section	.nv.constant0._Z14compute_forcesP4BodyPfS1_i,"a",@progbits
	.sectionflags	@""
	.align	4
.nv.constant0._Z14compute_forcesP4BodyPfS1_i:
	.zero		924


//--------------------- SYMBOLS --------------------------

	.type		.nv.reservedSmem.offset0,@object
	.size		.nv.reservedSmem.offset0,0x4
	.type		vprintf,@function
